//
// Generated by NVIDIA NVVM Compiler
//
// Compiler Build ID: CL-36424714
// Cuda compilation tools, release 13.0, V13.0.88
// Based on NVVM 20.0.0
//

.version 9.0
.target sm_100
.address_size 64

	// .globl	_Z6kernelPdx
.func  (.param .align 16 .b8 func_retval0[16]) __internal_trig_reduction_slowpathd
(
	.param .b64 __internal_trig_reduction_slowpathd_param_0
)
;
.global .align 8 .b8 __cudart_i2opi_d[144] = {8, 93, 141, 31, 177, 95, 251, 107, 234, 146, 82, 138, 247, 57, 7, 61, 123, 241, 229, 235, 199, 186, 39, 117, 45, 234, 95, 158, 102, 63, 70, 79, 183, 9, 203, 39, 207, 126, 54, 109, 31, 109, 10, 90, 139, 17, 47, 239, 15, 152, 5, 222, 255, 151, 248, 31, 59, 40, 249, 189, 139, 95, 132, 156, 244, 57, 83, 131, 57, 214, 145, 57, 65, 126, 95, 180, 38, 112, 156, 233, 132, 68, 187, 46, 245, 53, 130, 232, 62, 167, 41, 177, 28, 235, 29, 254, 28, 146, 209, 9, 234, 46, 73, 6, 224, 210, 77, 66, 58, 110, 36, 183, 97, 197, 187, 222, 171, 99, 81, 254, 65, 144, 67, 60, 153, 149, 98, 219, 192, 221, 52, 245, 209, 87, 39, 252, 41, 21, 68, 78, 110, 131, 249, 162};
.global .align 16 .b8 __cudart_sin_cos_coeffs[128] = {70, 210, 176, 44, 241, 229, 90, 190, 146, 227, 172, 105, 227, 29, 199, 62, 161, 98, 219, 25, 160, 1, 42, 191, 24, 8, 17, 17, 17, 17, 129, 63, 84, 85, 85, 85, 85, 85, 197, 191, 0, 0, 0, 0, 0, 0, 0, 0, 0, 0, 0, 0, 0, 0, 0, 0, 100, 129, 253, 32, 131, 255, 168, 189, 40, 133, 239, 193, 167, 238, 33, 62, 217, 230, 6, 142, 79, 126, 146, 190, 233, 188, 221, 25, 160, 1, 250, 62, 71, 93, 193, 22, 108, 193, 86, 191, 81, 85, 85, 85, 85, 85, 165, 63, 0, 0, 0, 0, 0, 0, 224, 191, 0, 0, 0, 0, 0, 0, 240, 63};

.visible .entry _Z6kernelPdx(
	.param .u64 .ptr .align 1 _Z6kernelPdx_param_0,
	.param .u64 _Z6kernelPdx_param_1
)
{
	.reg .pred 	%p<7>;
	.reg .b32 	%r<19>;
	.reg .b32 	%f<3>;
	.reg .b64 	%rd<14>;
	.reg .b64 	%fd<35>;

	ld.param.u64 	%rd5, [_Z6kernelPdx_param_0];
	ld.param.u64 	%rd6, [_Z6kernelPdx_param_1];
	mov.u32 	%r1, %ntid.x;
	mov.u32 	%r9, %ctaid.x;
	mov.u32 	%r10, %tid.x;
	mad.lo.s32 	%r17, %r1, %r9, %r10;
	cvt.s64.s32 	%rd13, %r17;
	setp.le.s64 	%p1, %rd6, %rd13;
	@%p1 bra 	$L__BB0_7;
	mov.u32 	%r11, %nctaid.x;
	mul.lo.s32 	%r3, %r1, %r11;
	cvta.to.global.u64 	%rd2, %rd5;
	mov.u64 	%rd9, __cudart_sin_cos_coeffs;
$L__BB0_2:
	cvt.rn.f32.s32 	%f1, %r17;
	div.rn.f32 	%f2, %f1, 0f42100000;
	cvt.f64.f32 	%fd7, %f2;
	mul.f64 	%fd1, %fd7, 0d400921FB53C8D4F1;
	abs.f64 	%fd2, %fd1;
	setp.neu.f64 	%p2, %fd2, 0d7FF0000000000000;
	@%p2 bra 	$L__BB0_4;
	mov.f64 	%fd13, 0d0000000000000000;
	mul.rn.f64 	%fd34, %fd1, %fd13;
	mov.b32 	%r18, 0;
	bra.uni 	$L__BB0_6;
$L__BB0_4:
	mul.f64 	%fd8, %fd1, 0d3FE45F306DC9C883;
	cvt.rni.s32.f64 	%r18, %fd8;
	cvt.rn.f64.s32 	%fd9, %r18;
	fma.rn.f64 	%fd10, %fd9, 0dBFF921FB54442D18, %fd1;
	fma.rn.f64 	%fd11, %fd9, 0dBC91A62633145C00, %fd10;
	fma.rn.f64 	%fd34, %fd9, 0dB97B839A252049C0, %fd11;
	setp.ltu.f64 	%p3, %fd2, 0d41E0000000000000;
	@%p3 bra 	$L__BB0_6;
	{ // callseq 0, 0
	.param .b64 param0;
	st.param.f64 	[param0], %fd1;
	.param .align 16 .b8 retval0[16];
	call.uni (retval0), 
	__internal_trig_reduction_slowpathd, 
	(
	param0
	);
	ld.param.f64 	%fd34, [retval0];
	ld.param.b32 	%r18, [retval0+8];
	} // callseq 0
$L__BB0_6:
	shl.b32 	%r14, %r18, 6;
	cvt.u64.u32 	%rd7, %r14;
	and.b64  	%rd8, %rd7, 64;
	add.s64 	%rd10, %rd9, %rd8;
	mul.rn.f64 	%fd14, %fd34, %fd34;
	and.b32  	%r15, %r18, 1;
	setp.eq.b32 	%p4, %r15, 1;
	selp.f64 	%fd15, 0dBDA8FF8320FD8164, 0d3DE5DB65F9785EBA, %p4;
	ld.global.nc.v2.f64 	{%fd16, %fd17}, [%rd10];
	fma.rn.f64 	%fd18, %fd15, %fd14, %fd16;
	fma.rn.f64 	%fd19, %fd18, %fd14, %fd17;
	ld.global.nc.v2.f64 	{%fd20, %fd21}, [%rd10+16];
	fma.rn.f64 	%fd22, %fd19, %fd14, %fd20;
	fma.rn.f64 	%fd23, %fd22, %fd14, %fd21;
	ld.global.nc.v2.f64 	{%fd24, %fd25}, [%rd10+32];
	fma.rn.f64 	%fd26, %fd23, %fd14, %fd24;
	fma.rn.f64 	%fd27, %fd26, %fd14, %fd25;
	fma.rn.f64 	%fd28, %fd27, %fd34, %fd34;
	fma.rn.f64 	%fd29, %fd27, %fd14, 0d3FF0000000000000;
	selp.f64 	%fd30, %fd29, %fd28, %p4;
	and.b32  	%r16, %r18, 2;
	setp.eq.s32 	%p5, %r16, 0;
	mov.f64 	%fd31, 0d0000000000000000;
	sub.f64 	%fd32, %fd31, %fd30;
	selp.f64 	%fd33, %fd30, %fd32, %p5;
	shl.b64 	%rd11, %rd13, 3;
	add.s64 	%rd12, %rd2, %rd11;
	st.global.f64 	[%rd12], %fd33;
	add.s32 	%r17, %r17, %r3;
	cvt.s64.s32 	%rd13, %r17;
	setp.gt.s64 	%p6, %rd6, %rd13;
	@%p6 bra 	$L__BB0_2;
$L__BB0_7:
	ret;

}
.func  (.param .align 16 .b8 func_retval0[16]) __internal_trig_reduction_slowpathd(
	.param .b64 __internal_trig_reduction_slowpathd_param_0
)
{
	.local .align 8 .b8 	__local_depot1[40];
	.reg .b64 	%SP;
	.reg .b64 	%SPL;
	.reg .pred 	%p<10>;
	.reg .b32 	%r<47>;
	.reg .b64 	%rd<74>;
	.reg .b64 	%fd<5>;

	mov.u64 	%SPL, __local_depot1;
	ld.param.f64 	%fd4, [__internal_trig_reduction_slowpathd_param_0];
	add.u64 	%rd1, %SPL, 0;
	{
	.reg .b32 %temp; 
	mov.b64 	{%temp, %r1}, %fd4;
	}
	shr.u32 	%r2, %r1, 20;
	and.b32  	%r3, %r2, 2047;
	setp.eq.s32 	%p1, %r3, 2047;
	mov.b32 	%r46, 0;
	@%p1 bra 	$L__BB1_9;
	add.s32 	%r20, %r3, -1024;
	mov.b64 	%rd20, %fd4;
	shl.b64 	%rd2, %rd20, 11;
	shr.u32 	%r4, %r20, 6;
	sub.s32 	%r45, 15, %r4;
	sub.s32 	%r21, 19, %r4;
	setp.lt.u32 	%p2, %r20, 128;
	selp.b32 	%r6, 18, %r21, %p2;
	setp.ge.s32 	%p3, %r45, %r6;
	mov.b64 	%rd70, 0;
	@%p3 bra 	$L__BB1_4;
	add.s32 	%r23, %r6, %r4;
	neg.s32 	%r43, %r23;
	or.b64  	%rd3, %rd2, -9223372036854775808;
	mov.b64 	%rd70, 0;
	mov.b32 	%r42, 0;
	mov.u64 	%rd25, __cudart_i2opi_d;
	mov.u32 	%r44, %r45;
$L__BB1_3:
	.pragma "nounroll";
	mul.wide.s32 	%rd22, %r42, 8;
	add.s64 	%rd23, %rd1, %rd22;
	mul.wide.s32 	%rd24, %r44, 8;
	add.s64 	%rd26, %rd25, %rd24;
	ld.global.nc.u64 	%rd27, [%rd26];
	{
	.reg .u32 %r0, %r1, %r2, %r3, %alo, %ahi, %blo, %bhi, %clo, %chi;
	mov.b64 	{%alo,%ahi}, %rd27;
	mov.b64 	{%blo,%bhi}, %rd3;
	mov.b64 	{%clo,%chi}, %rd70;
	mad.lo.cc.u32 	%r0, %alo, %blo, %clo;
	madc.hi.cc.u32 	%r1, %alo, %blo, %chi;
	madc.hi.u32 	%r2, %alo, %bhi, 0;
	mad.lo.cc.u32 	%r1, %alo, %bhi, %r1;
	madc.hi.cc.u32 	%r2, %ahi, %blo, %r2;
	madc.hi.u32 	%r3, %ahi, %bhi, 0;
	mad.lo.cc.u32 	%r1, %ahi, %blo, %r1;
	madc.lo.cc.u32 	%r2, %ahi, %bhi, %r2;
	addc.u32 	%r3, %r3, 0;
	mov.b64 	%rd28, {%r0,%r1};
	mov.b64 	%rd70, {%r2,%r3};
	}
	st.local.u64 	[%rd23], %rd28;
	add.s32 	%r44, %r44, 1;
	add.s32 	%r43, %r43, 1;
	add.s32 	%r42, %r42, 1;
	setp.ne.s32 	%p4, %r43, -15;
	mov.u32 	%r45, %r6;
	@%p4 bra 	$L__BB1_3;
$L__BB1_4:
	cvt.s64.s32 	%rd29, %r45;
	cvt.u64.u32 	%rd30, %r4;
	add.s64 	%rd31, %rd30, %rd29;
	shl.b64 	%rd32, %rd31, 3;
	add.s64 	%rd33, %rd1, %rd32;
	st.local.u64 	[%rd33+-120], %rd70;
	and.b32  	%r15, %r2, 63;
	ld.local.u64 	%rd72, [%rd1+16];
	ld.local.u64 	%rd71, [%rd1+24];
	setp.eq.s32 	%p5, %r15, 0;
	@%p5 bra 	$L__BB1_6;
	shl.b64 	%rd34, %rd71, %r15;
	shr.u64 	%rd35, %rd72, 1;
	xor.b32  	%r24, %r15, 63;
	shr.u64 	%rd36, %rd35, %r24;
	or.b64  	%rd71, %rd34, %rd36;
	ld.local.u64 	%rd37, [%rd1+8];
	shl.b64 	%rd38, %rd72, %r15;
	shr.u64 	%rd39, %rd37, 1;
	shr.u64 	%rd40, %rd39, %r24;
	or.b64  	%rd72, %rd38, %rd40;
$L__BB1_6:
	and.b32  	%r25, %r1, -2147483648;
	shr.u64 	%rd41, %rd71, 62;
	cvt.u32.u64 	%r26, %rd41;
	mov.b64 	{%r27, %r28}, %rd71;
	mov.b64 	{%r29, %r30}, %rd72;
	shf.l.wrap.b32 	%r31, %r30, %r27, 2;
	shf.l.wrap.b32 	%r32, %r27, %r28, 2;
	mov.b64 	%rd42, {%r31, %r32};
	shl.b64 	%rd43, %rd72, 2;
	shr.u64 	%rd44, %rd42, 63;
	cvt.u32.u64 	%r33, %rd44;
	add.s32 	%r34, %r33, %r26;
	setp.eq.s32 	%p6, %r25, 0;
	neg.s32 	%r35, %r34;
	selp.b32 	%r46, %r34, %r35, %p6;
	setp.gt.s64 	%p7, %rd42, -1;
	mov.b64 	%rd45, 0;
	{
	.reg .u32 %r0, %r1, %r2, %r3, %a0, %a1, %a2, %a3, %b0, %b1, %b2, %b3;
	mov.b64 	{%a0,%a1}, %rd45;
	mov.b64 	{%a2,%a3}, %rd45;
	mov.b64 	{%b0,%b1}, %rd43;
	mov.b64 	{%b2,%b3}, %rd42;
	sub.cc.u32 	%r0, %a0, %b0;
	subc.cc.u32 	%r1, %a1, %b1;
	subc.cc.u32 	%r2, %a2, %b2;
	subc.u32 	%r3, %a3, %b3;
	mov.b64 	%rd46, {%r0,%r1};
	mov.b64 	%rd47, {%r2,%r3};
	}
	xor.b32  	%r36, %r25, -2147483648;
	selp.b64 	%rd73, %rd42, %rd47, %p7;
	selp.b64 	%rd14, %rd43, %rd46, %p7;
	selp.b32 	%r17, %r25, %r36, %p7;
	clz.b64 	%r37, %rd73;
	cvt.u64.u32 	%rd15, %r37;
	setp.eq.s32 	%p8, %r37, 0;
	@%p8 bra 	$L__BB1_8;
	cvt.u32.u64 	%r38, %rd15;
	and.b32  	%r39, %r38, 63;
	shl.b64 	%rd48, %rd73, %r39;
	shr.u64 	%rd49, %rd14, 1;
	not.b32 	%r40, %r38;
	and.b32  	%r41, %r40, 63;
	shr.u64 	%rd50, %rd49, %r41;
	or.b64  	%rd73, %rd48, %rd50;
$L__BB1_8:
	mov.b64 	%rd51, -3958705157555305931;
	{
	.reg .u32 %r0, %r1, %r2, %r3, %alo, %ahi, %blo, %bhi;
	mov.b64 	{%alo,%ahi}, %rd73;
	mov.b64 	{%blo,%bhi}, %rd51;
	mul.lo.u32 	%r0, %alo, %blo;
	mul.hi.u32 	%r1, %alo, %blo;
	mad.lo.cc.u32 	%r1, %alo, %bhi, %r1;
	madc.hi.u32 	%r2, %alo, %bhi, 0;
	mad.lo.cc.u32 	%r1, %ahi, %blo, %r1;
	madc.hi.cc.u32 	%r2, %ahi, %blo, %r2;
	madc.hi.u32 	%r3, %ahi, %bhi, 0;
	mad.lo.cc.u32 	%r2, %ahi, %bhi, %r2;
	addc.u32 	%r3, %r3, 0;
	mov.b64 	%rd52, {%r0,%r1};
	mov.b64 	%rd53, {%r2,%r3};
	}
	setp.gt.s64 	%p9, %rd53, 0;
	{
	.reg .u32 %r0, %r1, %r2, %r3, %a0, %a1, %a2, %a3, %b0, %b1, %b2, %b3;
	mov.b64 	{%a0,%a1}, %rd52;
	mov.b64 	{%a2,%a3}, %rd53;
	mov.b64 	{%b0,%b1}, %rd52;
	mov.b64 	{%b2,%b3}, %rd53;
	add.cc.u32 	%r0, %a0, %b0;
	addc.cc.u32 	%r1, %a1, %b1;
	addc.cc.u32 	%r2, %a2, %b2;
	addc.u32 	%r3, %a3, %b3;
	mov.b64 	%rd54, {%r0,%r1};
	mov.b64 	%rd55, {%r2,%r3};
	}
	selp.b64 	%rd56, %rd55, %rd53, %p9;
	selp.s64 	%rd57, -1, 0, %p9;
	sub.s64 	%rd58, %rd57, %rd15;
	cvt.u64.u32 	%rd59, %r17;
	shl.b64 	%rd60, %rd59, 32;
	add.s64 	%rd61, %rd56, 1;
	shr.u64 	%rd62, %rd61, 10;
	add.s64 	%rd63, %rd62, 1;
	shr.u64 	%rd64, %rd63, 1;
	shl.b64 	%rd65, %rd58, 52;
	add.s64 	%rd66, %rd65, %rd64;
	add.s64 	%rd67, %rd66, 4602678819172646912;
	or.b64  	%rd68, %rd67, %rd60;
	mov.b64 	%fd4, %rd68;
$L__BB1_9:
	st.param.f64 	[func_retval0], %fd4;
	st.param.b32 	[func_retval0+8], %r46;
	ret;

}


// ===== COMPILED SASS (sm_100) =====

	.target	sm_100

	.elftype	@"ET_EXEC"


//--------------------- .note.nv.tkinfo           --------------------------
	.section	.note.nv.tkinfo,"",@"SHT_NOTE"
	.sectionflags	@"SHF_NOTE_NV_TKINFO"
	.tkinfo
        /*0018*/ 	.word	0x00000002
        /*0030*/ 	.string	""
        /*0030*/ 	.string	"ptxas"
        /*0030*/ 	.string	"Cuda compilation tools, release 13.0, V13.0.88"
        /*0030*/ 	.string	"Build cuda_13.0.r13.0/compiler.36424714_0"
        /*0030*/ 	.string	"-arch sm_100 -m 64 "



//--------------------- .note.nv.cuinfo           --------------------------
	.section	.note.nv.cuinfo,"",@"SHT_NOTE"
	.sectionflags	@"SHF_NOTE_NV_CUINFO"
        /*0018*/ 	.short	0x0002
        /*001a*/ 	.short	0x0064
        /*001c*/ 	.short	0x0082
	.zero		2


//--------------------- .nv.info                  --------------------------
	.section	.nv.info,"",@"SHT_CUDA_INFO"
	.align	4


	//----- nvinfo : EIATTR_REGCOUNT
	.align		4
        /*0000*/ 	.byte	0x04, 0x2f
        /*0002*/ 	.short	(.L_3 - .L_2)
	.align		4
.L_2:
        /*0004*/ 	.word	index@(_Z6kernelPdx)
        /*0008*/ 	.word	0x0000001c


	//----- nvinfo : EIATTR_FRAME_SIZE
	.align		4
.L_3:
        /*000c*/ 	.byte	0x04, 0x11
        /*000e*/ 	.short	(.L_5 - .L_4)
	.align		4
.L_4:
        /*0010*/ 	.word	index@($_Z6kernelPdx$__internal_trig_reduction_slowpathd)
        /*0014*/ 	.word	0x00000028


	//----- nvinfo : EIATTR_FRAME_SIZE
	.align		4
.L_5:
        /*0018*/ 	.byte	0x04, 0x11
        /*001a*/ 	.short	(.L_7 - .L_6)
	.align		4
.L_6:
        /*001c*/ 	.word	index@($__internal_0_$__cuda_sm3x_div_rn_noftz_f32_slowpath)
        /*0020*/ 	.word	0x00000028


	//----- nvinfo : EIATTR_FRAME_SIZE
	.align		4
.L_7:
        /*0024*/ 	.byte	0x04, 0x11
        /*0026*/ 	.short	(.L_9 - .L_8)
	.align		4
.L_8:
        /*0028*/ 	.word	index@(_Z6kernelPdx)
        /*002c*/ 	.word	0x00000028


	//----- nvinfo : EIATTR_MIN_STACK_SIZE
	.align		4
.L_9:
        /*0030*/ 	.byte	0x04, 0x12
        /*0032*/ 	.short	(.L_11 - .L_10)
	.align		4
.L_10:
        /*0034*/ 	.word	index@(_Z6kernelPdx)
        /*0038*/ 	.word	0x00000028
.L_11:


//--------------------- .nv.compat                --------------------------
	.section	.nv.compat,"",@"SHT_CUDA_COMPAT_INFO"
	.align	4
        /*0000*/ 	.byte	0x02, 0x09, 0x00, 0x00, 0x02, 0x02, 0x01, 0x00, 0x02, 0x05, 0x05, 0x00, 0x03, 0x07, 0x01, 0x01
        /*0010*/ 	.byte	0x02, 0x03, 0x00, 0x00, 0x02, 0x06, 0x01, 0x00, 0x04, 0x0b, 0x08, 0x00, 0x01, 0x00, 0x00, 0x00
        /*0020*/ 	.byte	0x00, 0x00, 0x00, 0x00


//--------------------- .nv.info._Z6kernelPdx     --------------------------
	.section	.nv.info._Z6kernelPdx,"",@"SHT_CUDA_INFO"
	.sectionflags	@""
	.align	4


	//----- nvinfo : EIATTR_CUDA_API_VERSION
	.align		4
        /*0000*/ 	.byte	0x04, 0x37
        /*0002*/ 	.short	(.L_13 - .L_12)
.L_12:
        /*0004*/ 	.word	0x00000082


	//----- nvinfo : EIATTR_KPARAM_INFO
	.align		4
.L_13:
        /*0008*/ 	.byte	0x04, 0x17
        /*000a*/ 	.short	(.L_15 - .L_14)
.L_14:
        /*000c*/ 	.word	0x00000000
        /*0010*/ 	.short	0x0001
        /*0012*/ 	.short	0x0008
        /*0014*/ 	.byte	0x00, 0xf0, 0x21, 0x00


	//----- nvinfo : EIATTR_KPARAM_INFO
	.align		4
.L_15:
        /*0018*/ 	.byte	0x04, 0x17
        /*001a*/ 	.short	(.L_17 - .L_16)
.L_16:
        /*001c*/ 	.word	0x00000000
        /*0020*/ 	.short	0x0000
        /*0022*/ 	.short	0x0000
        /*0024*/ 	.byte	0x00, 0xf5, 0x21, 0x00


	//----- nvinfo : EIATTR_SPARSE_MMA_MASK
	.align		4
.L_17:
        /*0028*/ 	.byte	0x03, 0x50
        /*002a*/ 	.short	0x0000


	//----- nvinfo : EIATTR_MAXREG_COUNT
	.align		4
        /*002c*/ 	.byte	0x03, 0x1b
        /*002e*/ 	.short	0x00ff


	//----- nvinfo : EIATTR_MERCURY_ISA_VERSION
	.align		4
        /*0030*/ 	.byte	0x03, 0x5f
        /*0032*/ 	.short	0x0101


	//----- nvinfo : EIATTR_VRC_CTA_INIT_COUNT
	.align		4
        /*0034*/ 	.byte	0x02, 0x4a
	.zero		1
	.zero		1


	//----- nvinfo : EIATTR_EXIT_INSTR_OFFSETS
	.align		4
        /*0038*/ 	.byte	0x04, 0x1c
        /*003a*/ 	.short	(.L_19 - .L_18)


	//   ....[0]....
.L_18:
        /*003c*/ 	.word	0x000000a0


	//   ....[1]....
        /*0040*/ 	.word	0x00000610


	//----- nvinfo : EIATTR_CRS_STACK_SIZE
	.align		4
.L_19:
        /*0044*/ 	.byte	0x04, 0x1e
        /*0046*/ 	.short	(.L_21 - .L_20)
.L_20:
        /*0048*/ 	.word	0x00000000


	//----- nvinfo : EIATTR_CBANK_PARAM_SIZE
	.align		4
.L_21:
        /*004c*/ 	.byte	0x03, 0x19
        /*004e*/ 	.short	0x0010


	//----- nvinfo : EIATTR_PARAM_CBANK
	.align		4
        /*0050*/ 	.byte	0x04, 0x0a
        /*0052*/ 	.short	(.L_23 - .L_22)
	.align		4
.L_22:
        /*0054*/ 	.word	index@(.nv.constant0._Z6kernelPdx)
        /*0058*/ 	.short	0x0380
        /*005a*/ 	.short	0x0010


	//----- nvinfo : EIATTR_SW_WAR
	.align		4
.L_23:
        /*005c*/ 	.byte	0x04, 0x36
        /*005e*/ 	.short	(.L_25 - .L_24)
.L_24:
        /*0060*/ 	.word	0x00000008
.L_25:


//--------------------- .nv.callgraph             --------------------------
	.section	.nv.callgraph,"",@"SHT_CUDA_CALLGRAPH"
	.align	4
	.sectionentsize	8
	.align		4
        /*0000*/ 	.word	0x00000000
	.align		4
        /*0004*/ 	.word	0xffffffff
	.align		4
        /*0008*/ 	.word	0x00000000
	.align		4
        /*000c*/ 	.word	0xfffffffe
	.align		4
        /*0010*/ 	.word	0x00000000
	.align		4
        /*0014*/ 	.word	0xfffffffd
	.align		4
        /*0018*/ 	.word	0x00000000
	.align		4
        /*001c*/ 	.word	0xfffffffc


//--------------------- .nv.constant4             --------------------------
	.section	.nv.constant4,"a",@progbits
	.align	8
	.align		8
.nv.constant4:
        /*0000*/ 	.dword	__cudart_i2opi_d
	.align		8
        /*0008*/ 	.dword	__cudart_sin_cos_coeffs


//--------------------- .text._Z6kernelPdx        --------------------------
	.section	.text._Z6kernelPdx,"ax",@progbits
	.align	128
        .global         _Z6kernelPdx
        .type           _Z6kernelPdx,@function
        .size           _Z6kernelPdx,(.L_x_26 - _Z6kernelPdx)
        .other          _Z6kernelPdx,@"STO_CUDA_ENTRY STV_DEFAULT"
_Z6kernelPdx:
.text._Z6kernelPdx:
[----:B------:R-:W0:Y:S01]  /*0000*/  LDC R1, c[0x0][0x37c] ;  /* 0x0000df00ff017b82 */ /* 0x000e220000000800 */
[----:B------:R-:W1:Y:S01]  /*0010*/  S2R R0, SR_CTAID.X ;  /* 0x0000000000007919 */ /* 0x000e620000002500 */
[----:B------:R-:W1:Y:S01]  /*0020*/  LDCU UR4, c[0x0][0x360] ;  /* 0x00006c00ff0477ac */ /* 0x000e620008000800 */
[----:B0-----:R-:W-:Y:S01]  /*0030*/  VIADD R1, R1, 0xffffffd8 ;  /* 0xffffffd801017836 */ /* 0x001fe20000000000 */
[----:B------:R-:W1:Y:S01]  /*0040*/  S2R R3, SR_TID.X ;  /* 0x0000000000037919 */ /* 0x000e620000002100 */
[----:B------:R-:W0:Y:S01]  /*0050*/  LDCU.64 UR6, c[0x0][0x388] ;  /* 0x00007100ff0677ac */ /* 0x000e220008000a00 */
[----:B-1----:R-:W-:-:S05]  /*0060*/  IMAD R0, R0, UR4, R3 ;  /* 0x0000000400007c24 */ /* 0x002fca000f8e0203 */
[----:B0-----:R-:W-:Y:S02]  /*0070*/  ISETP.GE.U32.AND P0, PT, R0, UR6, PT ;  /* 0x0000000600007c0c */ /* 0x001fe4000bf06070 */
[----:B------:R-:W-:-:S04]  /*0080*/  SHF.R.S32.HI R7, RZ, 0x1f, R0 ;  /* 0x0000001fff077819 */ /* 0x000fc80000011400 */
[----:B------:R-:W-:-:S13]  /*0090*/  ISETP.GE.AND.EX P0, PT, R7, UR7, PT, P0 ;  /* 0x0000000707007c0c */ /* 0x000fda000bf06300 */
[----:B------:R-:W-:Y:S05]  /*00a0*/  @P0 EXIT ;  /* 0x000000000000094d */ /* 0x000fea0003800000 */
[----:B------:R-:W0:Y:S01]  /*00b0*/  LDCU UR5, c[0x0][0x370] ;  /* 0x00006e00ff0577ac */ /* 0x000e220008000800 */
[----:B------:R-:W-:Y:S01]  /*00c0*/  IMAD.MOV.U32 R6, RZ, RZ, R0 ;  /* 0x000000ffff067224 */ /* 0x000fe200078e0000 */
[----:B------:R-:W1:Y:S01]  /*00d0*/  LDCU.64 UR6, c[0x0][0x358] ;  /* 0x00006b00ff0677ac */ /* 0x000e620008000a00 */
[----:B------:R-:W2:Y:S01]  /*00e0*/  LDCU.64 UR10, c[0x4][0x8] ;  /* 0x01000100ff0a77ac */ /* 0x000ea20008000a00 */
[----:B------:R-:W3:Y:S01]  /*00f0*/  LDCU.128 UR12, c[0x0][0x380] ;  /* 0x00007000ff0c77ac */ /* 0x000ee20008000c00 */
[----:B0-----:R-:W-:-:S12]  /*0100*/  UIMAD UR4, UR4, UR5, URZ ;  /* 0x00000005040472a4 */ /* 0x001fd8000f8e02ff */
.L_x_4:
[----:B------:R-:W-:Y:S01]  /*0110*/  I2FP.F32.S32 R2, R6 ;  /* 0x0000000600027245 */ /* 0x000fe20000201400 */
[----:B------:R-:W-:Y:S01]  /*0120*/  IMAD.MOV.U32 R4, RZ, RZ, 0x3ce38e39 ;  /* 0x3ce38e39ff047424 */ /* 0x000fe200078e00ff */
[----:B------:R-:W-:Y:S01]  /*0130*/  BSSY.RECONVERGENT B1, `(.L_x_0) ;  /* 0x000000c000017945 */ /* 0x000fe20003800200 */
[----:B------:R-:W-:Y:S01]  /*0140*/  IMAD.MOV.U32 R3, RZ, RZ, 0x42100000 ;  /* 0x42100000ff037424 */ /* 0x000fe200078e00ff */
[----:B------:R-:W0:Y:S03]  /*0150*/  FCHK P0, R2, 36 ;  /* 0x4210000002007902 */ /* 0x000e260000000000 */
[----:B------:R-:W-:-:S04]  /*0160*/  FFMA R3, R4, -R3, 1 ;  /* 0x3f80000004037423 */ /* 0x000fc80000000803 */
[----:B------:R-:W-:-:S04]  /*0170*/  FFMA R3, R3, R4, 0.027777777984738349915 ;  /* 0x3ce38e3903037423 */ /* 0x000fc80000000004 */
[----:B------:R-:W-:-:S04]  /*0180*/  FFMA R4, R2, R3, RZ ;  /* 0x0000000302047223 */ /* 0x000fc800000000ff */
[----:B------:R-:W-:-:S04]  /*0190*/  FFMA R5, R4, -36, R2 ;  /* 0xc210000004057823 */ /* 0x000fc80000000002 */
[----:B------:R-:W-:Y:S01]  /*01a0*/  FFMA R3, R3, R5, R4 ;  /* 0x0000000503037223 */ /* 0x000fe20000000004 */
[----:B0-----:R-:W-:Y:S06]  /*01b0*/  @!P0 BRA `(.L_x_1) ;  /* 0x00000000000c8947 */ /* 0x001fec0003800000 */
[----:B------:R-:W-:-:S07]  /*01c0*/  MOV R4, 0x1e0 ;  /* 0x000001e000047802 */ /* 0x000fce0000000f00 */
[----:B-123--:R-:W-:Y:S05]  /*01d0*/  CALL.REL.NOINC `($__internal_0_$__cuda_sm3x_div_rn_noftz_f32_slowpath) ;  /* 0x0000000400107944 */ /* 0x00efea0003c00000 */
[----:B------:R-:W-:-:S07]  /*01e0*/  IMAD.MOV.U32 R3, RZ, RZ, R2 ;  /* 0x000000ffff037224 */ /* 0x000fce00078e0002 */
.L_x_1:
[----:B-123--:R-:W-:Y:S05]  /*01f0*/  BSYNC.RECONVERGENT B1 ;  /* 0x0000000000017941 */ /* 0x00efea0003800200 */
.L_x_0:
[----:B------:R-:W0:Y:S01]  /*0200*/  F2F.F64.F32 R10, R3 ;  /* 0x00000003000a7310 */ /* 0x000e220000201800 */
[----:B------:R-:W-:Y:S01]  /*0210*/  UMOV UR8, 0x53c8d4f1 ;  /* 0x53c8d4f100087882 */ /* 0x000fe20000000000 */
[----:B------:R-:W-:Y:S01]  /*0220*/  UMOV UR9, 0x400921fb ;  /* 0x400921fb00097882 */ /* 0x000fe20000000000 */
[----:B------:R-:W-:Y:S01]  /*0230*/  BSSY.RECONVERGENT B0, `(.L_x_2) ;  /* 0x0000018000007945 */ /* 0x000fe20003800200 */
[----:B0-----:R-:W-:-:S08]  /*0240*/  DMUL R10, R10, UR8 ;  /* 0x000000080a0a7c28 */ /* 0x001fd00008000000 */
[----:B------:R-:W-:-:S14]  /*0250*/  DSETP.NEU.AND P0, PT, |R10|, +INF , PT ;  /* 0x7ff000000a00742a */ /* 0x000fdc0003f0d200 */
[----:B------:R-:W-:Y:S01]  /*0260*/  @!P0 DMUL R4, RZ, R10 ;  /* 0x0000000aff048228 */ /* 0x000fe20000000000 */
[----:B------:R-:W-:Y:S01]  /*0270*/  @!P0 IMAD.MOV.U32 R2, RZ, RZ, RZ ;  /* 0x000000ffff028224 */ /* 0x000fe200078e00ff */
[----:B------:R-:W-:Y:S09]  /*0280*/  @!P0 BRA `(.L_x_3) ;  /* 0x0000000000488947 */ /* 0x000ff20003800000 */
[----:B------:R-:W-:Y:S01]  /*0290*/  UMOV UR8, 0x6dc9c883 ;  /* 0x6dc9c88300087882 */ /* 0x000fe20000000000 */
[----:B------:R-:W-:Y:S01]  /*02a0*/  UMOV UR9, 0x3fe45f30 ;  /* 0x3fe45f3000097882 */ /* 0x000fe20000000000 */
[C---:B------:R-:W-:Y:S02]  /*02b0*/  DSETP.GE.AND P0, PT, |R10|.reuse, 2.14748364800000000000e+09, PT ;  /* 0x41e000000a00742a */ /* 0x040fe40003f06200 */
[----:B------:R-:W-:Y:S01]  /*02c0*/  DMUL R2, R10, UR8 ;  /* 0x000000080a027c28 */ /* 0x000fe20008000000 */
[----:B------:R-:W-:Y:S01]  /*02d0*/  UMOV UR8, 0x54442d18 ;  /* 0x54442d1800087882 */ /* 0x000fe20000000000 */
[----:B------:R-:W-:-:S08]  /*02e0*/  UMOV UR9, 0x3ff921fb ;  /* 0x3ff921fb00097882 */ /* 0x000fd00000000000 */
[----:B------:R-:W0:Y:S08]  /*02f0*/  F2I.F64 R2, R2 ;  /* 0x0000000200027311 */ /* 0x000e300000301100 */
[----:B0-----:R-:W0:Y:S02]  /*0300*/  I2F.F64 R4, R2 ;  /* 0x0000000200047312 */ /* 0x001e240000201c00 */
[----:B0-----:R-:W-:Y:S01]  /*0310*/  DFMA R8, R4, -UR8, R10 ;  /* 0x8000000804087c2b */ /* 0x001fe2000800000a */
[----:B------:R-:W-:Y:S01]  /*0320*/  UMOV UR8, 0x33145c00 ;  /* 0x33145c0000087882 */ /* 0x000fe20000000000 */
[----:B------:R-:W-:-:S06]  /*0330*/  UMOV UR9, 0x3c91a626 ;  /* 0x3c91a62600097882 */ /* 0x000fcc0000000000 */
[----:B------:R-:W-:Y:S01]  /*0340*/  DFMA R8, R4, -UR8, R8 ;  /* 0x8000000804087c2b */ /* 0x000fe20008000008 */
[----:B------:R-:W-:Y:S01]  /*0350*/  UMOV UR8, 0x252049c0 ;  /* 0x252049c000087882 */ /* 0x000fe20000000000 */
[----:B------:R-:W-:-:S06]  /*0360*/  UMOV UR9, 0x397b839a ;  /* 0x397b839a00097882 */ /* 0x000fcc0000000000 */
[----:B------:R-:W-:Y:S01]  /*0370*/  DFMA R4, R4, -UR8, R8 ;  /* 0x8000000804047c2b */ /* 0x000fe20008000008 */
[----:B------:R-:W-:Y:S10]  /*0380*/  @!P0 BRA `(.L_x_3) ;  /* 0x0000000000088947 */ /* 0x000ff40003800000 */
[----:B------:R-:W-:-:S07]  /*0390*/  MOV R8, 0x3b0 ;  /* 0x000003b000087802 */ /* 0x000fce0000000f00 */
[----:B------:R-:W-:Y:S05]  /*03a0*/  CALL.REL.NOINC `($_Z6kernelPdx$__internal_trig_reduction_slowpathd) ;  /* 0x00000008001c7944 */ /* 0x000fea0003c00000 */
.L_x_3:
[----:B------:R-:W-:Y:S05]  /*03b0*/  BSYNC.RECONVERGENT B0 ;  /* 0x0000000000007941 */ /* 0x000fea0003800200 */
.L_x_2:
[----:B------:R-:W-:-:S05]  /*03c0*/  IMAD.SHL.U32 R3, R2, 0x40, RZ ;  /* 0x0000004002037824 */ /* 0x000fca00078e00ff */
[----:B------:R-:W-:-:S04]  /*03d0*/  LOP3.LUT R3, R3, 0x40, RZ, 0xc0, !PT ;  /* 0x0000004003037812 */ /* 0x000fc800078ec0ff */
[----:B------:R-:W-:-:S05]  /*03e0*/  IADD3 R22, P0, PT, R3, UR10, RZ ;  /* 0x0000000a03167c10 */ /* 0x000fca000ff1e0ff */
[----:B------:R-:W-:-:S05]  /*03f0*/  IMAD.X R23, RZ, RZ, UR11, P0 ;  /* 0x0000000bff177e24 */ /* 0x000fca00080e06ff */
[----:B------:R-:W2:Y:S04]  /*0400*/  LDG.E.128.CONSTANT R8, desc[UR6][R22.64] ;  /* 0x0000000616087981 */ /* 0x000ea8000c1e9d00 */
[----:B------:R-:W3:Y:S04]  /*0410*/  LDG.E.128.CONSTANT R12, desc[UR6][R22.64+0x10] ;  /* 0x00001006160c7981 */ /* 0x000ee8000c1e9d00 */
[----:B------:R-:W4:Y:S01]  /*0420*/  LDG.E.128.CONSTANT R16, desc[UR6][R22.64+0x20] ;  /* 0x0000200616107981 */ /* 0x000f22000c1e9d00 */
[----:B------:R-:W-:Y:S01]  /*0430*/  LOP3.LUT R3, R2, 0x1, RZ, 0xc0, !PT ;  /* 0x0000000102037812 */ /* 0x000fe200078ec0ff */
[----:B------:R-:W-:Y:S01]  /*0440*/  IMAD.MOV.U32 R24, RZ, RZ, 0x20fd8164 ;  /* 0x20fd8164ff187424 */ /* 0x000fe200078e00ff */
[----:B------:R-:W-:-:S02]  /*0450*/  DMUL R20, R4, R4 ;  /* 0x0000000404147228 */ /* 0x000fc40000000000 */
[----:B------:R-:W-:Y:S01]  /*0460*/  ISETP.NE.U32.AND P0, PT, R3, 0x1, PT ;  /* 0x000000010300780c */ /* 0x000fe20003f05070 */
[----:B------:R-:W-:-:S03]  /*0470*/  IMAD.MOV.U32 R3, RZ, RZ, 0x3da8ff83 ;  /* 0x3da8ff83ff037424 */ /* 0x000fc600078e00ff */
[----:B------:R-:W-:Y:S02]  /*0480*/  FSEL R24, R24, -8.06006814911005101289e+34, !P0 ;  /* 0xf9785eba18187808 */ /* 0x000fe40004000000 */
[----:B------:R-:W-:-:S06]  /*0490*/  FSEL R25, -R3, 0.11223486810922622681, !P0 ;  /* 0x3de5db6503197808 */ /* 0x000fcc0004000100 */
[----:B--2---:R-:W-:-:S08]  /*04a0*/  DFMA R8, R20, R24, R8 ;  /* 0x000000181408722b */ /* 0x004fd00000000008 */
[----:B------:R-:W-:Y:S01]  /*04b0*/  DFMA R8, R20, R8, R10 ;  /* 0x000000081408722b */ /* 0x000fe2000000000a */
[----:B------:R-:W-:-:S04]  /*04c0*/  LEA R10, P1, R0, UR12, 0x3 ;  /* 0x0000000c000a7c11 */ /* 0x000fc8000f8218ff */
[----:B------:R-:W-:Y:S01]  /*04d0*/  LEA.HI.X R11, R0, UR13, R7, 0x3, P1 ;  /* 0x0000000d000b7c11 */ /* 0x000fe200088f1c07 */
[----:B------:R-:W-:Y:S02]  /*04e0*/  VIADD R0, R6, UR4 ;  /* 0x0000000406007c36 */ /* 0x000fe40008000000 */
[----:B---3--:R-:W-:Y:S02]  /*04f0*/  DFMA R8, R20, R8, R12 ;  /* 0x000000081408722b */ /* 0x008fe4000000000c */
[--C-:B------:R-:W-:Y:S01]  /*0500*/  IMAD.MOV.U32 R6, RZ, RZ, R0.reuse ;  /* 0x000000ffff067224 */ /* 0x100fe200078e0000 */
[----:B------:R-:W-:-:S05]  /*0510*/  SHF.R.S32.HI R7, RZ, 0x1f, R0 ;  /* 0x0000001fff077819 */ /* 0x000fca0000011400 */
[----:B------:R-:W-:-:S08]  /*0520*/  DFMA R8, R20, R8, R14 ;  /* 0x000000081408722b */ /* 0x000fd0000000000e */
[----:B----4-:R-:W-:-:S08]  /*0530*/  DFMA R8, R20, R8, R16 ;  /* 0x000000081408722b */ /* 0x010fd00000000010 */
[----:B------:R-:W-:-:S08]  /*0540*/  DFMA R8, R20, R8, R18 ;  /* 0x000000081408722b */ /* 0x000fd00000000012 */
[----:B------:R-:W-:Y:S02]  /*0550*/  DFMA R4, R8, R4, R4 ;  /* 0x000000040804722b */ /* 0x000fe40000000004 */
[----:B------:R-:W-:-:S10]  /*0560*/  DFMA R8, R20, R8, 1 ;  /* 0x3ff000001408742b */ /* 0x000fd40000000008 */
[----:B------:R-:W-:Y:S02]  /*0570*/  FSEL R8, R8, R4, !P0 ;  /* 0x0000000408087208 */ /* 0x000fe40004000000 */
[----:B------:R-:W-:Y:S02]  /*0580*/  FSEL R9, R9, R5, !P0 ;  /* 0x0000000509097208 */ /* 0x000fe40004000000 */
[----:B------:R-:W-:-:S04]  /*0590*/  LOP3.LUT P0, RZ, R2, 0x2, RZ, 0xc0, !PT ;  /* 0x0000000202ff7812 */ /* 0x000fc8000780c0ff */
[----:B------:R-:W-:-:S10]  /*05a0*/  DADD R4, RZ, -R8 ;  /* 0x00000000ff047229 */ /* 0x000fd40000000808 */
[----:B------:R-:W-:Y:S02]  /*05b0*/  FSEL R2, R8, R4, !P0 ;  /* 0x0000000408027208 */ /* 0x000fe40004000000 */
[----:B------:R-:W-:Y:S02]  /*05c0*/  FSEL R3, R9, R5, !P0 ;  /* 0x0000000509037208 */ /* 0x000fe40004000000 */
[----:B------:R-:W-:-:S03]  /*05d0*/  ISETP.GE.U32.AND P0, PT, R0, UR14, PT ;  /* 0x0000000e00007c0c */ /* 0x000fc6000bf06070 */
[----:B------:R0:W-:Y:S01]  /*05e0*/  STG.E.64 desc[UR6][R10.64], R2 ;  /* 0x000000020a007986 */ /* 0x0001e2000c101b06 */
[----:B------:R-:W-:-:S13]  /*05f0*/  ISETP.GE.AND.EX P0, PT, R7, UR15, PT, P0 ;  /* 0x0000000f07007c0c */ /* 0x000fda000bf06300 */
[----:B0-----:R-:W-:Y:S05]  /*0600*/  @!P0 BRA `(.L_x_4) ;  /* 0xfffffff800c08947 */ /* 0x001fea000383ffff */
[----:B------:R-:W-:Y:S05]  /*0610*/  EXIT ;  /* 0x000000000000794d */ /* 0x000fea0003800000 */
        .weak           $__internal_0_$__cuda_sm3x_div_rn_noftz_f32_slowpath
        .type           $__internal_0_$__cuda_sm3x_div_rn_noftz_f32_slowpath,@function
        .size           $__internal_0_$__cuda_sm3x_div_rn_noftz_f32_slowpath,($_Z6kernelPdx$__internal_trig_reduction_slowpathd - $__internal_0_$__cuda_sm3x_div_rn_noftz_f32_slowpath)
$__internal_0_$__cuda_sm3x_div_rn_noftz_f32_slowpath:
[--C-:B------:R-:W-:Y:S01]  /*0620*/  SHF.R.U32.HI R3, RZ, 0x17, R2.reuse ;  /* 0x00000017ff037819 */ /* 0x100fe20000011602 */
[----:B------:R-:W-:Y:S04]  /*0630*/  BSSY.RECONVERGENT B0, `(.L_x_5) ;  /* 0x000005c000007945 */ /* 0x000fe80003800200 */
[----:B------:R-:W-:Y:S01]  /*0640*/  BSSY.RELIABLE B2, `(.L_x_6) ;  /* 0x000001a000027945 */ /* 0x000fe20003800100 */
[----:B------:R-:W-:Y:S01]  /*0650*/  LOP3.LUT R10, R3, 0xff, RZ, 0xc0, !PT ;  /* 0x000000ff030a7812 */ /* 0x000fe200078ec0ff */
[----:B------:R-:W-:-:S04]  /*0660*/  IMAD.MOV.U32 R3, RZ, RZ, R2 ;  /* 0x000000ffff037224 */ /* 0x000fc800078e0002 */
[----:B------:R-:W-:-:S05]  /*0670*/  VIADD R9, R10, 0xffffffff ;  /* 0xffffffff0a097836 */ /* 0x000fca0000000000 */
[----:B------:R-:W-:-:S13]  /*0680*/  ISETP.GT.U32.OR P0, PT, R9, 0xfd, !PT ;  /* 0x000000fd0900780c */ /* 0x000fda0007f04470 */
[----:B------:R-:W-:Y:S01]  /*0690*/  @!P0 IMAD.MOV.U32 R5, RZ, RZ, RZ ;  /* 0x000000ffff058224 */ /* 0x000fe200078e00ff */
[----:B------:R-:W-:Y:S06]  /*06a0*/  @!P0 BRA `(.L_x_7) ;  /* 0x00000000004c8947 */ /* 0x000fec0003800000 */
[----:B------:R-:W-:-:S13]  /*06b0*/  FSETP.GTU.FTZ.AND P0, PT, |R2|, +INF , PT ;  /* 0x7f8000000200780b */ /* 0x000fda0003f1c200 */
[----:B------:R-:W-:Y:S05]  /*06c0*/  @P0 BREAK.RELIABLE B2 ;  /* 0x0000000000020942 */ /* 0x000fea0003800100 */
[----:B------:R-:W-:Y:S05]  /*06d0*/  @P0 BRA `(.L_x_8) ;  /* 0x0000000400400947 */ /* 0x000fea0003800000 */
[----:B------:R-:W-:-:S05]  /*06e0*/  IMAD.MOV.U32 R8, RZ, RZ, 0x42100000 ;  /* 0x42100000ff087424 */ /* 0x000fca00078e00ff */
[----:B------:R-:W-:-:S13]  /*06f0*/  LOP3.LUT P0, RZ, R8, 0x7fffffff, R3, 0xc8, !PT ;  /* 0x7fffffff08ff7812 */ /* 0x000fda000780c803 */
[----:B------:R-:W-:Y:S05]  /*0700*/  @!P0 BREAK.RELIABLE B2 ;  /* 0x0000000000028942 */ /* 0x000fea0003800100 */
[----:B------:R-:W-:Y:S05]  /*0710*/  @!P0 BRA `(.L_x_9) ;  /* 0x0000000400288947 */ /* 0x000fea0003800000 */
[----:B------:R-:W-:-:S13]  /*0720*/  LOP3.LUT P0, RZ, R3, 0x7fffffff, RZ, 0xc0, !PT ;  /* 0x7fffffff03ff7812 */ /* 0x000fda000780c0ff */
[----:B------:R-:W-:Y:S05]  /*0730*/  @!P0 BREAK.RELIABLE B2 ;  /* 0x0000000000028942 */ /* 0x000fea0003800100 */
[----:B------:R-:W-:Y:S05]  /*0740*/  @!P0 BRA `(.L_x_10) ;  /* 0x0000000400148947 */ /* 0x000fea0003800000 */
[----:B------:R-:W-:Y:S02]  /*0750*/  FSETP.NEU.FTZ.AND P1, PT, |R2|, +INF , PT ;  /* 0x7f8000000200780b */ /* 0x000fe40003f3d200 */
[----:B------:R-:W-:-:S04]  /*0760*/  LOP3.LUT P0, RZ, R8, 0x7fffffff, RZ, 0xc0, !PT ;  /* 0x7fffffff08ff7812 */ /* 0x000fc8000780c0ff */
[----:B------:R-:W-:-:S13]  /*0770*/  PLOP3.LUT P0, PT, P1, P0, PT, 0x2f, 0xf2 ;  /* 0x0000000000f2781c */ /* 0x000fda0000f00577 */
[----:B------:R-:W-:Y:S05]  /*0780*/  @P0 BREAK.RELIABLE B2 ;  /* 0x0000000000020942 */ /* 0x000fea0003800100 */
[----:B------:R-:W-:Y:S05]  /*0790*/  @P0 BRA `(.L_x_11) ;  /* 0x0000000000f40947 */ /* 0x000fea0003800000 */
[----:B------:R-:W-:-:S13]  /*07a0*/  ISETP.GE.AND P0, PT, R9, RZ, PT ;  /* 0x000000ff0900720c */ /* 0x000fda0003f06270 */
[----:B------:R-:W-:Y:S02]  /*07b0*/  @P0 IMAD.MOV.U32 R5, RZ, RZ, RZ ;  /* 0x000000ffff050224 */ /* 0x000fe400078e00ff */
[----:B------:R-:W-:Y:S01]  /*07c0*/  @!P0 FFMA R3, R2, 1.84467440737095516160e+19, RZ ;  /* 0x5f80000002038823 */ /* 0x000fe200000000ff */
[----:B------:R-:W-:-:S07]  /*07d0*/  @!P0 IMAD.MOV.U32 R5, RZ, RZ, -0x40 ;  /* 0xffffffc0ff058424 */ /* 0x000fce00078e00ff */
.L_x_7:
[----:B------:R-:W-:Y:S05]  /*07e0*/  BSYNC.RELIABLE B2 ;  /* 0x0000000000027941 */ /* 0x000fea0003800100 */
.L_x_6:
[----:B------:R-:W-:Y:S01]  /*07f0*/  UMOV UR5, 0x42100000 ;  /* 0x4210000000057882 */ /* 0x000fe20000000000 */
[----:B------:R-:W-:Y:S01]  /*0800*/  VIADD R8, R10, 0xffffff81 ;  /* 0xffffff810a087836 */ /* 0x000fe20000000000 */
[----:B------:R-:W-:Y:S01]  /*0810*/  UIADD3 UR5, UPT, UPT, UR5, -0x2800000, URZ ;  /* 0xfd80000005057890 */ /* 0x000fe2000fffe0ff */
[----:B------:R-:W-:Y:S02]  /*0820*/  BSSY.RECONVERGENT B2, `(.L_x_12) ;  /* 0x0000033000027945 */ /* 0x000fe40003800200 */
[----:B------:R-:W-:Y:S01]  /*0830*/  IMAD R2, R8, -0x800000, R3 ;  /* 0xff80000008027824 */ /* 0x000fe200078e0203 */
[----:B------:R-:W-:Y:S02]  /*0840*/  IADD3 R5, PT, PT, R5, -0x5, R8 ;  /* 0xfffffffb05057810 */ /* 0x000fe40007ffe008 */
[----:B------:R-:W-:-:S03]  /*0850*/  FADD.FTZ R11, -RZ, -UR5 ;  /* 0x80000005ff0b7e21 */ /* 0x000fc60008010100 */
[----:B------:R-:W0:Y:S02]  /*0860*/  MUFU.RCP R9, UR5 ;  /* 0x0000000500097d08 */ /* 0x000e240008001000 */
[----:B0-----:R-:W-:-:S04]  /*0870*/  FFMA R10, R9, R11, 1 ;  /* 0x3f800000090a7423 */ /* 0x001fc8000000000b */
[----:B------:R-:W-:-:S04]  /*0880*/  FFMA R9, R9, R10, R9 ;  /* 0x0000000a09097223 */ /* 0x000fc80000000009 */
[----:B------:R-:W-:-:S04]  /*0890*/  FFMA R10, R2, R9, RZ ;  /* 0x00000009020a7223 */ /* 0x000fc800000000ff */
[----:B------:R-:W-:-:S04]  /*08a0*/  FFMA R3, R11, R10, R2 ;  /* 0x0000000a0b037223 */ /* 0x000fc80000000002 */
[----:B------:R-:W-:-:S04]  /*08b0*/  FFMA R10, R9, R3, R10 ;  /* 0x00000003090a7223 */ /* 0x000fc8000000000a */
[----:B------:R-:W-:-:S04]  /*08c0*/  FFMA R11, R11, R10, R2 ;  /* 0x0000000a0b0b7223 */ /* 0x000fc80000000002 */
[----:B------:R-:W-:-:S05]  /*08d0*/  FFMA R2, R9, R11, R10 ;  /* 0x0000000b09027223 */ /* 0x000fca000000000a */
[----:B------:R-:W-:-:S04]  /*08e0*/  SHF.R.U32.HI R3, RZ, 0x17, R2 ;  /* 0x00000017ff037819 */ /* 0x000fc80000011602 */
[----:B------:R-:W-:-:S05]  /*08f0*/  LOP3.LUT R3, R3, 0xff, RZ, 0xc0, !PT ;  /* 0x000000ff03037812 */ /* 0x000fca00078ec0ff */
[----:B------:R-:W-:-:S04]  /*0900*/  IMAD.IADD R12, R3, 0x1, R5 ;  /* 0x00000001030c7824 */ /* 0x000fc800078e0205 */
[----:B------:R-:W-:-:S05]  /*0910*/  VIADD R3, R12, 0xffffffff ;  /* 0xffffffff0c037836 */ /* 0x000fca0000000000 */
[----:B------:R-:W-:-:S13]  /*0920*/  ISETP.GE.U32.AND P0, PT, R3, 0xfe, PT ;  /* 0x000000fe0300780c */ /* 0x000fda0003f06070 */
[----:B------:R-:W-:Y:S05]  /*0930*/  @!P0 BRA `(.L_x_13) ;  /* 0x0000000000808947 */ /* 0x000fea0003800000 */
[----:B------:R-:W-:-:S13]  /*0940*/  ISETP.GT.AND P0, PT, R12, 0xfe, PT ;  /* 0x000000fe0c00780c */ /* 0x000fda0003f04270 */
[----:B------:R-:W-:Y:S05]  /*0950*/  @P0 BRA `(.L_x_14) ;  /* 0x00000000006c0947 */ /* 0x000fea0003800000 */
[----:B------:R-:W-:-:S13]  /*0960*/  ISETP.GE.AND P0, PT, R12, 0x1, PT ;  /* 0x000000010c00780c */ /* 0x000fda0003f06270 */
[----:B------:R-:W-:Y:S05]  /*0970*/  @P0 BRA `(.L_x_15) ;  /* 0x0000000000740947 */ /* 0x000fea0003800000 */
[----:B------:R-:W-:Y:S02]  /*0980*/  ISETP.GE.AND P0, PT, R12, -0x18, PT ;  /* 0xffffffe80c00780c */ /* 0x000fe40003f06270 */
[----:B------:R-:W-:-:S11]  /*0990*/  LOP3.LUT R2, R2, 0x80000000, RZ, 0xc0, !PT ;  /* 0x8000000002027812 */ /* 0x000fd600078ec0ff */
[----:B------:R-:W-:Y:S05]  /*09a0*/  @!P0 BRA `(.L_x_15) ;  /* 0x0000000000688947 */ /* 0x000fea0003800000 */
[CCC-:B------:R-:W-:Y:S01]  /*09b0*/  FFMA.RZ R3, R9.reuse, R11.reuse, R10.reuse ;  /* 0x0000000b09037223 */ /* 0x1c0fe2000000c00a */
[-CC-:B------:R-:W-:Y:S01]  /*09c0*/  FFMA.RM R8, R9, R11.reuse, R10.reuse ;  /* 0x0000000b09087223 */ /* 0x180fe2000000400a */
[C---:B------:R-:W-:Y:S02]  /*09d0*/  ISETP.NE.AND P2, PT, R12.reuse, RZ, PT ;  /* 0x000000ff0c00720c */ /* 0x040fe40003f45270 */
[C---:B------:R-:W-:Y:S02]  /*09e0*/  ISETP.NE.AND P1, PT, R12.reuse, RZ, PT ;  /* 0x000000ff0c00720c */ /* 0x040fe40003f25270 */
[----:B------:R-:W-:Y:S01]  /*09f0*/  LOP3.LUT R5, R3, 0x7fffff, RZ, 0xc0, !PT ;  /* 0x007fffff03057812 */ /* 0x000fe200078ec0ff */
[----:B------:R-:W-:Y:S01]  /*0a00*/  FFMA.RP R3, R9, R11, R10 ;  /* 0x0000000b09037223 */ /* 0x000fe2000000800a */
[----:B------:R-:W-:Y:S02]  /*0a10*/  VIADD R10, R12, 0x20 ;  /* 0x000000200c0a7836 */ /* 0x000fe40000000000 */
[----:B------:R-:W-:Y:S01]  /*0a20*/  LOP3.LUT R5, R5, 0x800000, RZ, 0xfc, !PT ;  /* 0x0080000005057812 */ /* 0x000fe200078efcff */
[----:B------:R-:W-:Y:S01]  /*0a30*/  IMAD.MOV R9, RZ, RZ, -R12 ;  /* 0x000000ffff097224 */ /* 0x000fe200078e0a0c */
[----:B------:R-:W-:-:S02]  /*0a40*/  FSETP.NEU.FTZ.AND P0, PT, R3, R8, PT ;  /* 0x000000080300720b */ /* 0x000fc40003f1d000 */
[----:B------:R-:W-:Y:S02]  /*0a50*/  SHF.L.U32 R10, R5, R10, RZ ;  /* 0x0000000a050a7219 */ /* 0x000fe400000006ff */
[----:B------:R-:W-:Y:S02]  /*0a60*/  SEL R8, R9, RZ, P2 ;  /* 0x000000ff09087207 */ /* 0x000fe40001000000 */
[----:B------:R-:W-:Y:S02]  /*0a70*/  ISETP.NE.AND P1, PT, R10, RZ, P1 ;  /* 0x000000ff0a00720c */ /* 0x000fe40000f25270 */
[----:B------:R-:W-:Y:S02]  /*0a80*/  SHF.R.U32.HI R8, RZ, R8, R5 ;  /* 0x00000008ff087219 */ /* 0x000fe40000011605 */
[----:B------:R-:W-:Y:S02]  /*0a90*/  PLOP3.LUT P0, PT, P0, P1, PT, 0xf8, 0x8f ;  /* 0x00000000008f781c */ /* 0x000fe40000703f70 */
[----:B------:R-:W-:-:S02]  /*0aa0*/  SHF.R.U32.HI R10, RZ, 0x1, R8 ;  /* 0x00000001ff0a7819 */ /* 0x000fc40000011608 */
[----:B------:R-:W-:-:S04]  /*0ab0*/  SEL R3, RZ, 0x1, !P0 ;  /* 0x00000001ff037807 */ /* 0x000fc80004000000 */
[----:B------:R-:W-:-:S04]  /*0ac0*/  LOP3.LUT R3, R3, 0x1, R10, 0xf8, !PT ;  /* 0x0000000103037812 */ /* 0x000fc800078ef80a */
[----:B------:R-:W-:-:S05]  /*0ad0*/  LOP3.LUT R3, R3, R8, RZ, 0xc0, !PT ;  /* 0x0000000803037212 */ /* 0x000fca00078ec0ff */
[----:B------:R-:W-:-:S05]  /*0ae0*/  IMAD.IADD R3, R10, 0x1, R3 ;  /* 0x000000010a037824 */ /* 0x000fca00078e0203 */
[----:B------:R-:W-:Y:S01]  /*0af0*/  LOP3.LUT R2, R3, R2, RZ, 0xfc, !PT ;  /* 0x0000000203027212 */ /* 0x000fe200078efcff */
[----:B------:R-:W-:Y:S06]  /*0b00*/  BRA `(.L_x_15) ;  /* 0x0000000000107947 */ /* 0x000fec0003800000 */
.L_x_14:
[----:B------:R-:W-:-:S04]  /*0b10*/  LOP3.LUT R2, R2, 0x80000000, RZ, 0xc0, !PT ;  /* 0x8000000002027812 */ /* 0x000fc800078ec0ff */
[----:B------:R-:W-:Y:S01]  /*0b20*/  LOP3.LUT R2, R2, 0x7f800000, RZ, 0xfc, !PT ;  /* 0x7f80000002027812 */ /* 0x000fe200078efcff */
[----:B------:R-:W-:Y:S06]  /*0b30*/  BRA `(.L_x_15) ;  /* 0x0000000000047947 */ /* 0x000fec0003800000 */
.L_x_13:
[----:B------:R-:W-:-:S07]  /*0b40*/  IMAD R2, R5, 0x800000, R2 ;  /* 0x0080000005027824 */ /* 0x000fce00078e0202 */
.L_x_15:
[----:B------:R-:W-:Y:S05]  /*0b50*/  BSYNC.RECONVERGENT B2 ;  /* 0x0000000000027941 */ /* 0x000fea0003800200 */
.L_x_12:
[----:B------:R-:W-:Y:S05]  /*0b60*/  BRA `(.L_x_16) ;  /* 0x0000000000207947 */ /* 0x000fea0003800000 */
.L_x_11:
[----:B------:R-:W-:-:S04]  /*0b70*/  LOP3.LUT R2, R8, 0x80000000, R3, 0x48, !PT ;  /* 0x8000000008027812 */ /* 0x000fc800078e4803 */
[----:B------:R-:W-:Y:S01]  /*0b80*/  LOP3.LUT R2, R2, 0x7f800000, RZ, 0xfc, !PT ;  /* 0x7f80000002027812 */ /* 0x000fe200078efcff */
[----:B------:R-:W-:Y:S06]  /*0b90*/  BRA `(.L_x_16) ;  /* 0x0000000000147947 */ /* 0x000fec0003800000 */
.L_x_10:
[----:B------:R-:W-:Y:S01]  /*0ba0*/  LOP3.LUT R2, R8, 0x80000000, R3, 0x48, !PT ;  /* 0x8000000008027812 */ /* 0x000fe200078e4803 */
[----:B------:R-:W-:Y:S06]  /*0bb0*/  BRA `(.L_x_16) ;  /* 0x00000000000c7947 */ /* 0x000fec0003800000 */
.L_x_9:
[----:B------:R-:W0:Y:S01]  /*0bc0*/  MUFU.RSQ R2, -QNAN ;  /* 0xffc0000000027908 */ /* 0x000e220000001400 */
[----:B------:R-:W-:Y:S05]  /*0bd0*/  BRA `(.L_x_16) ;  /* 0x0000000000047947 */ /* 0x000fea0003800000 */
.L_x_8:
[----:B------:R-:W-:-:S07]  /*0be0*/  FADD.FTZ R2, R2, 36 ;  /* 0x4210000002027421 */ /* 0x000fce0000010000 */
.L_x_16:
[----:B------:R-:W-:Y:S05]  /*0bf0*/  BSYNC.RECONVERGENT B0 ;  /* 0x0000000000007941 */ /* 0x000fea0003800200 */
.L_x_5:
[----:B------:R-:W-:-:S04]  /*0c00*/  IMAD.MOV.U32 R5, RZ, RZ, 0x0 ;  /* 0x00000000ff057424 */ /* 0x000fc800078e00ff */
[----:B0-----:R-:W-:Y:S05]  /*0c10*/  RET.REL.NODEC R4 `(_Z6kernelPdx) ;  /* 0xfffffff004f87950 */ /* 0x001fea0003c3ffff */
        .type           $_Z6kernelPdx$__internal_trig_reduction_slowpathd,@function
        .size           $_Z6kernelPdx$__internal_trig_reduction_slowpathd,(.L_x_26 - $_Z6kernelPdx$__internal_trig_reduction_slowpathd)
$_Z6kernelPdx$__internal_trig_reduction_slowpathd:
[--C-:B------:R-:W-:Y:S01]  /*0c20*/  SHF.R.U32.HI R14, RZ, 0x14, R11.reuse ;  /* 0x00000014ff0e7819 */ /* 0x100fe2000001160b */
[----:B------:R-:W-:Y:S02]  /*0c30*/  IMAD.MOV.U32 R15, RZ, RZ, R10 ;  /* 0x000000ffff0f7224 */ /* 0x000fe400078e000a */
[----:B------:R-:W-:Y:S01]  /*0c40*/  IMAD.MOV.U32 R16, RZ, RZ, R11 ;  /* 0x000000ffff107224 */ /* 0x000fe200078e000b */
[----:B------:R-:W-:Y:S01]  /*0c50*/  LOP3.LUT R3, R14, 0x7ff, RZ, 0xc0, !PT ;  /* 0x000007ff0e037812 */ /* 0x000fe200078ec0ff */
[----:B------:R-:W-:-:S03]  /*0c60*/  IMAD.MOV.U32 R2, RZ, RZ, RZ ;  /* 0x000000ffff027224 */ /* 0x000fc600078e00ff */
[----:B------:R-:W-:-:S13]  /*0c70*/  ISETP.NE.AND P0, PT, R3, 0x7ff, PT ;  /* 0x000007ff0300780c */ /* 0x000fda0003f05270 */
[----:B------:R-:W-:Y:S05]  /*0c80*/  @!P0 BRA `(.L_x_17) ;  /* 0x00000008004c8947 */ /* 0x000fea0003800000 */
[----:B------:R-:W-:Y:S01]  /*0c90*/  VIADD R2, R3, 0xfffffc00 ;  /* 0xfffffc0003027836 */ /* 0x000fe20000000000 */
[----:B------:R-:W-:Y:S01]  /*0ca0*/  BSSY.RECONVERGENT B1, `(.L_x_18) ;  /* 0x0000030000017945 */ /* 0x000fe20003800200 */
[----:B------:R-:W-:Y:S01]  /*0cb0*/  IMAD.MOV.U32 R9, RZ, RZ, R11 ;  /* 0x000000ffff097224 */ /* 0x000fe200078e000b */
[----:B------:R-:W-:Y:S02]  /*0cc0*/  CS2R R10, SRZ ;  /* 0x00000000000a7805 */ /* 0x000fe4000001ff00 */
[----:B------:R-:W-:Y:S02]  /*0cd0*/  SHF.R.U32.HI R17, RZ, 0x6, R2 ;  /* 0x00000006ff117819 */ /* 0x000fe40000011602 */
[----:B------:R-:W-:Y:S02]  /*0ce0*/  ISETP.GE.U32.AND P0, PT, R2, 0x80, PT ;  /* 0x000000800200780c */ /* 0x000fe40003f06070 */
[C---:B------:R-:W-:Y:S02]  /*0cf0*/  IADD3 R4, PT, PT, -R17.reuse, 0x13, RZ ;  /* 0x0000001311047810 */ /* 0x040fe40007ffe1ff */
[----:B------:R-:W-:-:S02]  /*0d00*/  IADD3 R5, PT, PT, -R17, 0xf, RZ ;  /* 0x0000000f11057810 */ /* 0x000fc40007ffe1ff */
[----:B------:R-:W-:-:S04]  /*0d10*/  SEL R4, R4, 0x12, P0 ;  /* 0x0000001204047807 */ /* 0x000fc80000000000 */
[----:B------:R-:W-:-:S13]  /*0d20*/  ISETP.GE.AND P0, PT, R5, R4, PT ;  /* 0x000000040500720c */ /* 0x000fda0003f06270 */
[----:B------:R-:W-:Y:S05]  /*0d30*/  @P0 BRA `(.L_x_19) ;  /* 0x0000000000980947 */ /* 0x000fea0003800000 */
[----:B------:R-:W0:Y:S01]  /*0d40*/  LDC.64 R12, c[0x0][0x358] ;  /* 0x0000d600ff0c7b82 */ /* 0x000e220000000a00 */
[C---:B------:R-:W-:Y:S01]  /*0d50*/  SHF.L.U64.HI R19, R15.reuse, 0xb, R16 ;  /* 0x0000000b0f137819 */ /* 0x040fe20000010210 */
[----:B------:R-:W-:Y:S01]  /*0d60*/  BSSY.RECONVERGENT B2, `(.L_x_20) ;  /* 0x0000022000027945 */ /* 0x000fe20003800200 */
[----:B------:R-:W-:Y:S01]  /*0d70*/  IMAD.SHL.U32 R15, R15, 0x800, RZ ;  /* 0x000008000f0f7824 */ /* 0x000fe200078e00ff */
[----:B------:R-:W-:Y:S01]  /*0d80*/  IADD3 R16, PT, PT, RZ, -R17, -R4 ;  /* 0x80000011ff107210 */ /* 0x000fe20007ffe804 */
[----:B------:R-:W-:Y:S01]  /*0d90*/  IMAD.MOV.U32 R18, RZ, RZ, RZ ;  /* 0x000000ffff127224 */ /* 0x000fe200078e00ff */
[----:B------:R-:W-:Y:S02]  /*0da0*/  CS2R R10, SRZ ;  /* 0x00000000000a7805 */ /* 0x000fe4000001ff00 */
[----:B------:R-:W-:-:S07]  /*0db0*/  LOP3.LUT R19, R19, 0x80000000, RZ, 0xfc, !PT ;  /* 0x8000000013137812 */ /* 0x000fce00078efcff */
.L_x_21:
[----:B------:R-:W1:Y:S01]  /*0dc0*/  LDC.64 R2, c[0x4][RZ] ;  /* 0x01000000ff027b82 */ /* 0x000e620000000a00 */
[----:B0-----:R-:W-:Y:S02]  /*0dd0*/  R2UR UR8, R12 ;  /* 0x000000000c0872ca */ /* 0x001fe400000e0000 */
[----:B------:R-:W-:Y:S01]  /*0de0*/  R2UR UR9, R13 ;  /* 0x000000000d0972ca */ /* 0x000fe200000e0000 */
[----:B-1----:R-:W-:-:S12]  /*0df0*/  IMAD.WIDE R2, R5, 0x8, R2 ;  /* 0x0000000805027825 */ /* 0x002fd800078e0202 */
[----:B------:R-:W2:Y:S01]  /*0e00*/  LDG.E.64.CONSTANT R2, desc[UR8][R2.64] ;  /* 0x0000000802027981 */ /* 0x000ea2000c1e9b00 */
[----:B------:R-:W-:Y:S02]  /*0e10*/  VIADD R16, R16, 0x1 ;  /* 0x0000000110107836 */ /* 0x000fe40000000000 */
[----:B------:R-:W-:Y:S02]  /*0e20*/  VIADD R5, R5, 0x1 ;  /* 0x0000000105057836 */ /* 0x000fe40000000000 */
[----:B--2---:R-:W-:-:S04]  /*0e30*/  IMAD.WIDE.U32 R10, P2, R2, R15, R10 ;  /* 0x0000000f020a7225 */ /* 0x004fc8000784000a */
[----:B------:R-:W-:Y:S02]  /*0e40*/  IMAD R21, R2, R19, RZ ;  /* 0x0000001302157224 */ /* 0x000fe400078e02ff */
[CC--:B------:R-:W-:Y:S02]  /*0e50*/  IMAD R20, R3.reuse, R15.reuse, RZ ;  /* 0x0000000f03147224 */ /* 0x0c0fe400078e02ff */
[----:B------:R-:W-:Y:S01]  /*0e60*/  IMAD.HI.U32 R23, R3, R15, RZ ;  /* 0x0000000f03177227 */ /* 0x000fe200078e00ff */
[----:B------:R-:W-:-:S03]  /*0e70*/  IADD3 R11, P0, PT, R21, R11, RZ ;  /* 0x0000000b150b7210 */ /* 0x000fc60007f1e0ff */
[----:B------:R-:W-:Y:S01]  /*0e80*/  IMAD R21, R18, 0x8, R1 ;  /* 0x0000000812157824 */ /* 0x000fe200078e0201 */
[----:B------:R-:W-:Y:S01]  /*0e90*/  IADD3 R11, P1, PT, R20, R11, RZ ;  /* 0x0000000b140b7210 */ /* 0x000fe20007f3e0ff */
[----:B------:R-:W-:-:S04]  /*0ea0*/  IMAD.HI.U32 R20, R2, R19, RZ ;  /* 0x0000001302147227 */ /* 0x000fc800078e00ff */
[----:B------:R-:W-:Y:S01]  /*0eb0*/  IMAD.X R2, RZ, RZ, R20, P2 ;  /* 0x000000ffff027224 */ /* 0x000fe200010e0614 */
[----:B------:R0:W-:Y:S01]  /*0ec0*/  STL.64 [R21], R10 ;  /* 0x0000000a15007387 */ /* 0x0001e20000100a00 */
[----:B------:R-:W-:-:S03]  /*0ed0*/  IMAD.HI.U32 R20, R3, R19, RZ ;  /* 0x0000001303147227 */ /* 0x000fc600078e00ff */
[----:B------:R-:W-:Y:S01]  /*0ee0*/  IADD3.X R2, P0, PT, R23, R2, RZ, P0, !PT ;  /* 0x0000000217027210 */ /* 0x000fe2000071e4ff */
[----:B------:R-:W-:Y:S02]  /*0ef0*/  IMAD R3, R3, R19, RZ ;  /* 0x0000001303037224 */ /* 0x000fe400078e02ff */
[----:B------:R-:W-:-:S03]  /*0f00*/  VIADD R18, R18, 0x1 ;  /* 0x0000000112127836 */ /* 0x000fc60000000000 */
[----:B------:R-:W-:Y:S01]  /*0f10*/  IADD3.X R3, P1, PT, R3, R2, RZ, P1, !PT ;  /* 0x0000000203037210 */ /* 0x000fe20000f3e4ff */
[----:B------:R-:W-:Y:S01]  /*0f20*/  IMAD.X R2, RZ, RZ, R20, P0 ;  /* 0x000000ffff027224 */ /* 0x000fe200000e0614 */
[----:B------:R-:W-:-:S03]  /*0f30*/  ISETP.NE.AND P0, PT, R16, -0xf, PT ;  /* 0xfffffff11000780c */ /* 0x000fc60003f05270 */
[----:B------:R-:W-:Y:S02]  /*0f40*/  IMAD.X R2, RZ, RZ, R2, P1 ;  /* 0x000000ffff027224 */ /* 0x000fe400008e0602 */
[----:B0-----:R-:W-:Y:S02]  /*0f50*/  IMAD.MOV.U32 R10, RZ, RZ, R3 ;  /* 0x000000ffff0a7224 */ /* 0x001fe400078e0003 */
[----:B------:R-:W-:-:S06]  /*0f60*/  IMAD.MOV.U32 R11, RZ, RZ, R2 ;  /* 0x000000ffff0b7224 */ /* 0x000fcc00078e0002 */
[----:B------:R-:W-:Y:S05]  /*0f70*/  @P0 BRA `(.L_x_21) ;  /* 0xfffffffc00900947 */ /* 0x000fea000383ffff */
[----:B------:R-:W-:Y:S05]  /*0f80*/  BSYNC.RECONVERGENT B2 ;  /* 0x0000000000027941 */ /* 0x000fea0003800200 */
.L_x_20:
[----:B------:R-:W-:-:S07]  /*0f90*/  IMAD.MOV.U32 R5, RZ, RZ, R4 ;  /* 0x000000ffff057224 */ /* 0x000fce00078e0004 */
.L_x_19:
[----:B------:R-:W-:Y:S05]  /*0fa0*/  BSYNC.RECONVERGENT B1 ;  /* 0x0000000000017941 */ /* 0x000fea0003800200 */
.L_x_18:
[----:B------:R-:W-:Y:S01]  /*0fb0*/  LOP3.LUT P0, R25, R14, 0x3f, RZ, 0xc0, !PT ;  /* 0x0000003f0e197812 */ /* 0x000fe2000780c0ff */
[----:B------:R-:W-:-:S04]  /*0fc0*/  IMAD.IADD R2, R17, 0x1, R5 ;  /* 0x0000000111027824 */ /* 0x000fc800078e0205 */
[----:B------:R-:W-:-:S05]  /*0fd0*/  IMAD.U32 R23, R2, 0x8, R1 ;  /* 0x0000000802177824 */ /* 0x000fca00078e0001 */
[----:B------:R0:W-:Y:S04]  /*0fe0*/  STL.64 [R23+-0x78], R10 ;  /* 0xffff880a17007387 */ /* 0x0001e80000100a00 */
[----:B------:R-:W2:Y:S04]  /*0ff0*/  @P0 LDL.64 R14, [R1+0x8] ;  /* 0x00000800010e0983 */ /* 0x000ea80000100a00 */
[----:B------:R-:W3:Y:S04]  /*1000*/  LDL.64 R4, [R1+0x10] ;  /* 0x0000100001047983 */ /* 0x000ee80000100a00 */
[----:B------:R-:W4:Y:S01]  /*1010*/  LDL.64 R2, [R1+0x18] ;  /* 0x0000180001027983 */ /* 0x000f220000100a00 */
[----:B------:R-:W-:Y:S01]  /*1020*/  @P0 LOP3.LUT R12, R25, 0x3f, RZ, 0x3c, !PT ;  /* 0x0000003f190c0812 */ /* 0x000fe200078e3cff */
[----:B------:R-:W-:Y:S01]  /*1030*/  BSSY.RECONVERGENT B1, `(.L_x_22) ;  /* 0x0000034000017945 */ /* 0x000fe20003800200 */
[----:B--2---:R-:W-:-:S02]  /*1040*/  @P0 SHF.R.U64 R13, R14, 0x1, R15 ;  /* 0x000000010e0d0819 */ /* 0x004fc4000000120f */
[----:B------:R-:W-:Y:S02]  /*1050*/  @P0 SHF.R.U32.HI R15, RZ, 0x1, R15 ;  /* 0x00000001ff0f0819 */ /* 0x000fe4000001160f */
[CC--:B---3--:R-:W-:Y:S02]  /*1060*/  @P0 SHF.L.U32 R17, R4.reuse, R25.reuse, RZ ;  /* 0x0000001904110219 */ /* 0x0c8fe400000006ff */
[----:B0-----:R-:W-:Y:S02]  /*1070*/  @P0 SHF.R.U64 R10, R13, R12, R15 ;  /* 0x0000000c0d0a0219 */ /* 0x001fe4000000120f */
[--C-:B------:R-:W-:Y:S02]  /*1080*/  @P0 SHF.R.U32.HI R21, RZ, 0x1, R5.reuse ;  /* 0x00000001ff150819 */ /* 0x100fe40000011605 */
[C-C-:B------:R-:W-:Y:S02]  /*1090*/  @P0 SHF.R.U64 R19, R4.reuse, 0x1, R5.reuse ;  /* 0x0000000104130819 */ /* 0x140fe40000001205 */
[----:B------:R-:W-:-:S02]  /*10a0*/  @P0 SHF.L.U64.HI R14, R4, R25, R5 ;  /* 0x00000019040e0219 */ /* 0x000fc40000010205 */
[----:B------:R-:W-:Y:S02]  /*10b0*/  @P0 SHF.R.U32.HI R11, RZ, R12, R15 ;  /* 0x0000000cff0b0219 */ /* 0x000fe4000001160f */
[----:B------:R-:W-:Y:S02]  /*10c0*/  @P0 LOP3.LUT R4, R17, R10, RZ, 0xfc, !PT ;  /* 0x0000000a11040212 */ /* 0x000fe400078efcff */
[----:B----4-:R-:W-:Y:S02]  /*10d0*/  @P0 SHF.L.U32 R13, R2, R25, RZ ;  /* 0x00000019020d0219 */ /* 0x010fe400000006ff */
[----:B------:R-:W-:Y:S02]  /*10e0*/  @P0 SHF.R.U64 R16, R19, R12, R21 ;  /* 0x0000000c13100219 */ /* 0x000fe40000001215 */
[----:B------:R-:W-:Y:S01]  /*10f0*/  @P0 LOP3.LUT R5, R14, R11, RZ, 0xfc, !PT ;  /* 0x0000000b0e050212 */ /* 0x000fe200078efcff */
[----:B------:R-:W-:Y:S01]  /*1100*/  IMAD.SHL.U32 R14, R4, 0x4, RZ ;  /* 0x00000004040e7824 */ /* 0x000fe200078e00ff */
[----:B------:R-:W-:-:S02]  /*1110*/  @P0 SHF.L.U64.HI R11, R2, R25, R3 ;  /* 0x00000019020b0219 */ /* 0x000fc40000010203 */
[----:B------:R-:W-:Y:S02]  /*1120*/  @P0 LOP3.LUT R2, R13, R16, RZ, 0xfc, !PT ;  /* 0x000000100d020212 */ /* 0x000fe400078efcff */
[----:B------:R-:W-:Y:S02]  /*1130*/  @P0 SHF.R.U32.HI R12, RZ, R12, R21 ;  /* 0x0000000cff0c0219 */ /* 0x000fe40000011615 */
[----:B------:R-:W-:Y:S02]  /*1140*/  SHF.L.U64.HI R15, R4, 0x2, R5 ;  /* 0x00000002040f7819 */ /* 0x000fe40000010205 */
[----:B------:R-:W-:Y:S02]  /*1150*/  SHF.L.W.U32.HI R4, R5, 0x2, R2 ;  /* 0x0000000205047819 */ /* 0x000fe40000010e02 */
[----:B------:R-:W-:Y:S02]  /*1160*/  @P0 LOP3.LUT R3, R11, R12, RZ, 0xfc, !PT ;  /* 0x0000000c0b030212 */ /* 0x000fe400078efcff */
[----:B------:R-:W-:-:S02]  /*1170*/  IADD3 RZ, P0, PT, RZ, -R14, RZ ;  /* 0x8000000effff7210 */ /* 0x000fc40007f1e0ff */
[----:B------:R-:W-:Y:S02]  /*1180*/  LOP3.LUT R5, RZ, R15, RZ, 0x33, !PT ;  /* 0x0000000fff057212 */ /* 0x000fe400078e33ff */
[----:B------:R-:W-:Y:S02]  /*1190*/  SHF.L.W.U32.HI R2, R2, 0x2, R3 ;  /* 0x0000000202027819 */ /* 0x000fe40000010e03 */
[----:B------:R-:W-:Y:S02]  /*11a0*/  LOP3.LUT R11, RZ, R4, RZ, 0x33, !PT ;  /* 0x00000004ff0b7212 */ /* 0x000fe400078e33ff */
[----:B------:R-:W-:Y:S02]  /*11b0*/  IADD3.X R10, P0, PT, RZ, R5, RZ, P0, !PT ;  /* 0x00000005ff0a7210 */ /* 0x000fe4000071e4ff */
[----:B------:R-:W-:Y:S02]  /*11c0*/  LOP3.LUT R5, RZ, R2, RZ, 0x33, !PT ;  /* 0x00000002ff057212 */ /* 0x000fe400078e33ff */
[----:B------:R-:W-:-:S02]  /*11d0*/  IADD3.X R11, P1, PT, RZ, R11, RZ, P0, !PT ;  /* 0x0000000bff0b7210 */ /* 0x000fc4000073e4ff */
[----:B------:R-:W-:-:S03]  /*11e0*/  ISETP.GT.U32.AND P2, PT, R4, -0x1, PT ;  /* 0xffffffff0400780c */ /* 0x000fc60003f44070 */
[----:B------:R-:W-:Y:S01]  /*11f0*/  IMAD.X R5, RZ, RZ, R5, P1 ;  /* 0x000000ffff057224 */ /* 0x000fe200008e0605 */
[----:B------:R-:W-:-:S04]  /*1200*/  ISETP.GT.AND.EX P0, PT, R2, -0x1, PT, P2 ;  /* 0xffffffff0200780c */ /* 0x000fc80003f04320 */
[----:B------:R-:W-:Y:S02]  /*1210*/  SEL R5, R2, R5, P0 ;  /* 0x0000000502057207 */ /* 0x000fe40000000000 */
[----:B------:R-:W-:Y:S02]  /*1220*/  SEL R13, R4, R11, P0 ;  /* 0x0000000b040d7207 */ /* 0x000fe40000000000 */
[----:B------:R-:W-:Y:S02]  /*1230*/  ISETP.NE.U32.AND P1, PT, R5, RZ, PT ;  /* 0x000000ff0500720c */ /* 0x000fe40003f25070 */
[----:B------:R-:W-:Y:S02]  /*1240*/  SEL R15, R15, R10, P0 ;  /* 0x0000000a0f0f7207 */ /* 0x000fe40000000000 */
[----:B------:R-:W-:Y:S01]  /*1250*/  SEL R11, R13, R5, !P1 ;  /* 0x000000050d0b7207 */ /* 0x000fe20004800000 */
[----:B------:R-:W-:-:S05]  /*1260*/  @!P0 IMAD.MOV R14, RZ, RZ, -R14 ;  /* 0x000000ffff0e8224 */ /* 0x000fca00078e0a0e */
[----:B------:R-:W0:Y:S02]  /*1270*/  FLO.U32 R11, R11 ;  /* 0x0000000b000b7300 */ /* 0x000e2400000e0000 */
[C---:B0-----:R-:W-:Y:S02]  /*1280*/  IADD3 R12, PT, PT, -R11.reuse, 0x1f, RZ ;  /* 0x0000001f0b0c7810 */ /* 0x041fe40007ffe1ff */
[----:B------:R-:W-:-:S03]  /*1290*/  IADD3 R4, PT, PT, -R11, 0x3f, RZ ;  /* 0x0000003f0b047810 */ /* 0x000fc60007ffe1ff */
[----:B------:R-:W-:-:S05]  /*12a0*/  @P1 IMAD.MOV R4, RZ, RZ, R12 ;  /* 0x000000ffff041224 */ /* 0x000fca00078e020c */
[----:B------:R-:W-:-:S13]  /*12b0*/  ISETP.NE.AND P1, PT, R4, RZ, PT ;  /* 0x000000ff0400720c */ /* 0x000fda0003f25270 */
[----:B------:R-:W-:Y:S05]  /*12c0*/  @!P1 BRA `(.L_x_23) ;  /* 0x0000000000289947 */ /* 0x000fea0003800000 */
[--C-:B------:R-:W-:Y:S02]  /*12d0*/  SHF.R.U64 R12, R14, 0x1, R15.reuse ;  /* 0x000000010e0c7819 */ /* 0x100fe4000000120f */
[C---:B------:R-:W-:Y:S02]  /*12e0*/  LOP3.LUT R10, R4.reuse, 0x3f, RZ, 0xc0, !PT ;  /* 0x0000003f040a7812 */ /* 0x040fe400078ec0ff */
[----:B------:R-:W-:Y:S02]  /*12f0*/  SHF.R.U32.HI R14, RZ, 0x1, R15 ;  /* 0x00000001ff0e7819 */ /* 0x000fe4000001160f */
[----:B------:R-:W-:Y:S02]  /*1300*/  LOP3.LUT R11, R4, 0x3f, RZ, 0xc, !PT ;  /* 0x0000003f040b7812 */ /* 0x000fe400078e0cff */
[CC--:B------:R-:W-:Y:S02]  /*1310*/  SHF.L.U64.HI R16, R13.reuse, R10.reuse, R5 ;  /* 0x0000000a0d107219 */ /* 0x0c0fe40000010205 */
[----:B------:R-:W-:-:S02]  /*1320*/  SHF.L.U32 R10, R13, R10, RZ ;  /* 0x0000000a0d0a7219 */ /* 0x000fc400000006ff */
[-CC-:B------:R-:W-:Y:S02]  /*1330*/  SHF.R.U64 R5, R12, R11.reuse, R14.reuse ;  /* 0x0000000b0c057219 */ /* 0x180fe4000000120e */
[----:B------:R-:W-:Y:S02]  /*1340*/  SHF.R.U32.HI R11, RZ, R11, R14 ;  /* 0x0000000bff0b7219 */ /* 0x000fe4000001160e */
[----:B------:R-:W-:Y:S02]  /*1350*/  LOP3.LUT R13, R10, R5, RZ, 0xfc, !PT ;  /* 0x000000050a0d7212 */ /* 0x000fe400078efcff */
[----:B------:R-:W-:-:S07]  /*1360*/  LOP3.LUT R5, R16, R11, RZ, 0xfc, !PT ;  /* 0x0000000b10057212 */ /* 0x000fce00078efcff */
.L_x_23:
[----:B------:R-:W-:Y:S05]  /*1370*/  BSYNC.RECONVERGENT B1 ;  /* 0x0000000000017941 */ /* 0x000fea0003800200 */
.L_x_22:
[----:B------:R-:W-:-:S04]  /*1380*/  IMAD.WIDE.U32 R14, R13, 0x2168c235, RZ ;  /* 0x2168c2350d0e7825 */ /* 0x000fc800078e00ff */
[----:B------:R-:W-:Y:S01]  /*1390*/  IMAD.MOV.U32 R10, RZ, RZ, R15 ;  /* 0x000000ffff0a7224 */ /* 0x000fe200078e000f */
[----:B------:R-:W-:Y:S01]  /*13a0*/  IADD3 RZ, P1, PT, R14, R14, RZ ;  /* 0x0000000e0eff7210 */ /* 0x000fe20007f3e0ff */
[----:B------:R-:W-:Y:S02]  /*13b0*/  IMAD.MOV.U32 R11, RZ, RZ, RZ ;  /* 0x000000ffff0b7224 */ /* 0x000fe400078e00ff */
[----:B------:R-:W-:-:S04]  /*13c0*/  IMAD.HI.U32 R12, R5, -0x36f0255e, RZ ;  /* 0xc90fdaa2050c7827 */ /* 0x000fc800078e00ff */
[----:B------:R-:W-:-:S04]  /*13d0*/  IMAD.WIDE.U32 R10, R13, -0x36f0255e, R10 ;  /* 0xc90fdaa20d0a7825 */ /* 0x000fc800078e000a */
[C---:B------:R-:W-:Y:S02]  /*13e0*/  IMAD R13, R5.reuse, -0x36f0255e, RZ ;  /* 0xc90fdaa2050d7824 */ /* 0x040fe400078e02ff */
[----:B------:R-:W-:-:S04]  /*13f0*/  IMAD.WIDE.U32 R10, P2, R5, 0x2168c235, R10 ;  /* 0x2168c235050a7825 */ /* 0x000fc8000784000a */
[----:B------:R-:W-:Y:S01]  /*1400*/  IMAD.X R5, RZ, RZ, R12, P2 ;  /* 0x000000ffff057224 */ /* 0x000fe200010e060c */
[----:B------:R-:W-:Y:S02]  /*1410*/  IADD3 R11, P2, PT, R13, R11, RZ ;  /* 0x0000000b0d0b7210 */ /* 0x000fe40007f5e0ff */
[----:B------:R-:W-:Y:S02]  /*1420*/  IADD3.X RZ, P1, PT, R10, R10, RZ, P1, !PT ;  /* 0x0000000a0aff7210 */ /* 0x000fe40000f3e4ff */
[C---:B------:R-:W-:Y:S01]  /*1430*/  ISETP.GT.U32.AND P3, PT, R11.reuse, RZ, PT ;  /* 0x000000ff0b00720c */ /* 0x040fe20003f64070 */
[----:B------:R-:W-:Y:S01]  /*1440*/  IMAD.X R5, RZ, RZ, R5, P2 ;  /* 0x000000ffff057224 */ /* 0x000fe200010e0605 */
[----:B------:R-:W-:-:S04]  /*1450*/  IADD3.X R10, P2, PT, R11, R11, RZ, P1, !PT ;  /* 0x0000000b0b0a7210 */ /* 0x000fc80000f5e4ff */
[C---:B------:R-:W-:Y:S01]  /*1460*/  ISETP.GT.AND.EX P1, PT, R5.reuse, RZ, PT, P3 ;  /* 0x000000ff0500720c */ /* 0x040fe20003f24330 */
[----:B------:R-:W-:-:S03]  /*1470*/  IMAD.X R12, R5, 0x1, R5, P2 ;  /* 0x00000001050c7824 */ /* 0x000fc600010e0605 */
[----:B------:R-:W-:Y:S02]  /*1480*/  SEL R10, R10, R11, P1 ;  /* 0x0000000b0a0a7207 */ /* 0x000fe40000800000 */
[----:B------:R-:W-:Y:S02]  /*1490*/  SEL R12, R12, R5, P1 ;  /* 0x000000050c0c7207 */ /* 0x000fe40000800000 */
[----:B------:R-:W-:Y:S02]  /*14a0*/  IADD3 R5, P2, PT, R10, 0x1, RZ ;  /* 0x000000010a057810 */ /* 0x000fe40007f5e0ff */
[----:B------:R-:W-:Y:S02]  /*14b0*/  SEL R11, RZ, 0xffffffff, !P1 ;  /* 0xffffffffff0b7807 */ /* 0x000fe40004800000 */
[----:B------:R-:W-:Y:S01]  /*14c0*/  LOP3.LUT P1, R9, R9, 0x80000000, RZ, 0xc0, !PT ;  /* 0x8000000009097812 */ /* 0x000fe2000782c0ff */
[----:B------:R-:W-:Y:S02]  /*14d0*/  IMAD.X R10, RZ, RZ, R12, P2 ;  /* 0x000000ffff0a7224 */ /* 0x000fe400010e060c */
[----:B------:R-:W-:Y:S01]  /*14e0*/  IMAD.IADD R4, R11, 0x1, -R4 ;  /* 0x000000010b047824 */ /* 0x000fe200078e0a04 */
[----:B------:R-:W-:-:S02]  /*14f0*/  SHF.R.U32.HI R11, RZ, 0x1e, R3 ;  /* 0x0000001eff0b7819 */ /* 0x000fc40000011603 */
[----:B------:R-:W-:Y:S01]  /*1500*/  SHF.R.U64 R5, R5, 0xa, R10 ;  /* 0x0000000a05057819 */ /* 0x000fe2000000120a */
[----:B------:R-:W-:Y:S01]  /*1510*/  IMAD.SHL.U32 R4, R4, 0x100000, RZ ;  /* 0x0010000004047824 */ /* 0x000fe200078e00ff */
[----:B------:R-:W-:Y:S02]  /*1520*/  LEA.HI R2, R2, R11, RZ, 0x1 ;  /* 0x0000000b02027211 */ /* 0x000fe400078f08ff */
[----:B------:R-:W-:Y:S02]  /*1530*/  IADD3 R5, P2, PT, R5, 0x1, RZ ;  /* 0x0000000105057810 */ /* 0x000fe40007f5e0ff */
[----:B------:R-:W-:Y:S01]  /*1540*/  @!P0 LOP3.LUT R9, R9, 0x80000000, RZ, 0x3c, !PT ;  /* 0x8000000009098812 */ /* 0x000fe200078e3cff */
[----:B------:R-:W-:Y:S01]  /*1550*/  @P1 IMAD.MOV R2, RZ, RZ, -R2 ;  /* 0x000000ffff021224 */ /* 0x000fe200078e0a02 */
[----:B------:R-:W-:-:S04]  /*1560*/  LEA.HI.X R10, R10, RZ, RZ, 0x16, P2 ;  /* 0x000000ff0a0a7211 */ /* 0x000fc800010fb4ff */
[--C-:B------:R-:W-:Y:S02]  /*1570*/  SHF.R.U64 R5, R5, 0x1, R10.reuse ;  /* 0x0000000105057819 */ /* 0x100fe4000000120a */
[----:B------:R-:W-:Y:S02]  /*1580*/  SHF.R.U32.HI R3, RZ, 0x1, R10 ;  /* 0x00000001ff037819 */ /* 0x000fe4000001160a */
[----:B------:R-:W-:-:S04]  /*1590*/  IADD3 R15, P2, P3, RZ, RZ, R5 ;  /* 0x000000ffff0f7210 */ /* 0x000fc80007b5e005 */
[----:B------:R-:W-:-:S04]  /*15a0*/  IADD3.X R4, PT, PT, R4, 0x3fe00000, R3, P2, P3 ;  /* 0x3fe0000004047810 */ /* 0x000fc800017e6403 */
[----:B------:R-:W-:-:S07]  /*15b0*/  LOP3.LUT R16, R4, R9, RZ, 0xfc, !PT ;  /* 0x0000000904107212 */ /* 0x000fce00078efcff */
.L_x_17:
[----:B------:R-:W-:Y:S02]  /*15c0*/  IMAD.MOV.U32 R9, RZ, RZ, 0x0 ;  /* 0x00000000ff097424 */ /* 0x000fe400078e00ff */
[----:B------:R-:W-:Y:S02]  /*15d0*/  IMAD.MOV.U32 R4, RZ, RZ, R15 ;  /* 0x000000ffff047224 */ /* 0x000fe400078e000f */
[----:B------:R-:W-:Y:S01]  /*15e0*/  IMAD.MOV.U32 R5, RZ, RZ, R16 ;  /* 0x000000ffff057224 */ /* 0x000fe200078e0010 */
[----:B------:R-:W-:Y:S06]  /*15f0*/  RET.REL.NODEC R8 `(_Z6kernelPdx) ;  /* 0xffffffe808807950 */ /* 0x000fec0003c3ffff */
.L_x_24:
[----:B------:R-:W-:-:S00]  /*1600*/  BRA `(.L_x_24) ;  /* 0xfffffffc00fc7947 */ /* 0x000fc0000383ffff */
[----:B------:R-:W-:-:S00]  /*1610*/  NOP ;  /* 0x0000000000007918 */ /* 0x000fc00000000000 */
        /* <DEDUP_REMOVED lines=14> */
.L_x_26:


//--------------------- .nv.global.init           --------------------------
	.section	.nv.global.init,"aw",@progbits
	.align	16
.nv.global.init:
	.type		__cudart_sin_cos_coeffs,@object
	.size		__cudart_sin_cos_coeffs,(__cudart_i2opi_d - __cudart_sin_cos_coeffs)
__cudart_sin_cos_coeffs:
        /*0000*/ 	.byte	0x46, 0xd2, 0xb0, 0x2c, 0xf1, 0xe5, 0x5a, 0xbe, 0x92, 0xe3, 0xac, 0x69, 0xe3, 0x1d, 0xc7, 0x3e
        /*0010*/ 	.byte	0xa1, 0x62, 0xdb, 0x19, 0xa0, 0x01, 0x2a, 0xbf, 0x18, 0x08, 0x11, 0x11, 0x11, 0x11, 0x81, 0x3f
        /*0020*/ 	.byte	0x54, 0x55, 0x55, 0x55, 0x55, 0x55, 0xc5, 0xbf, 0x00, 0x00, 0x00, 0x00, 0x00, 0x00, 0x00, 0x00
        /*0030*/ 	.byte	0x00, 0x00, 0x00, 0x00, 0x00, 0x00, 0x00, 0x00, 0x64, 0x81, 0xfd, 0x20, 0x83, 0xff, 0xa8, 0xbd
        /*0040*/ 	.byte	0x28, 0x85, 0xef, 0xc1, 0xa7, 0xee, 0x21, 0x3e, 0xd9, 0xe6, 0x06, 0x8e, 0x4f, 0x7e, 0x92, 0xbe
        /*0050*/ 	.byte	0xe9, 0xbc, 0xdd, 0x19, 0xa0, 0x01, 0xfa, 0x3e, 0x47, 0x5d, 0xc1, 0x16, 0x6c, 0xc1, 0x56, 0xbf
        /*0060*/ 	.byte	0x51, 0x55, 0x55, 0x55, 0x55, 0x55, 0xa5, 0x3f, 0x00, 0x00, 0x00, 0x00, 0x00, 0x00, 0xe0, 0xbf
        /*0070*/ 	.byte	0x00, 0x00, 0x00, 0x00, 0x00, 0x00, 0xf0, 0x3f, 0x00, 0x00, 0x00, 0x00, 0x00, 0x00, 0x00, 0x00
	.type		__cudart_i2opi_d,@object
	.size		__cudart_i2opi_d,(.L_0 - __cudart_i2opi_d)
__cudart_i2opi_d:
        /* <DEDUP_REMOVED lines=9> */
.L_0:


//--------------------- .nv.shared.reserved.0     --------------------------
	.section	.nv.shared.reserved.0,"aw",@nobits
	.weak		__nv_reservedSMEM_offset_0_alias
	.size		__nv_reservedSMEM_offset_0_alias, 0, 64
	.other		__nv_reservedSMEM_offset_0_alias,@"STO_CUDA_RESERVED_SHARED STV_DEFAULT"
__nv_reservedSMEM_offset_0_alias:
	.zero		0
	.zero		64


//--------------------- .nv.constant0._Z6kernelPdx --------------------------
	.section	.nv.constant0._Z6kernelPdx,"a",@progbits
	.sectionflags	@""
	.align	4
.nv.constant0._Z6kernelPdx:
	.zero		912


//--------------------- SYMBOLS --------------------------

	.type		.nv.reservedSmem.offset0,@object
	.size		.nv.reservedSmem.offset0,0x4
